//
// Generated by NVIDIA NVVM Compiler
//
// Compiler Build ID: CL-36424714
// Cuda compilation tools, release 13.0, V13.0.88
// Based on NVVM 20.0.0
//

.version 9.0
.target sm_100
.address_size 64

	// .globl	_Z12matrixAddRowPiS_S_i

.visible .entry _Z12matrixAddRowPiS_S_i(
	.param .u64 .ptr .align 1 _Z12matrixAddRowPiS_S_i_param_0,
	.param .u64 .ptr .align 1 _Z12matrixAddRowPiS_S_i_param_1,
	.param .u64 .ptr .align 1 _Z12matrixAddRowPiS_S_i_param_2,
	.param .u32 _Z12matrixAddRowPiS_S_i_param_3
)
{
	.reg .pred 	%p<12>;
	.reg .b32 	%r<124>;
	.reg .b64 	%rd<26>;

	ld.param.u64 	%rd7, [_Z12matrixAddRowPiS_S_i_param_0];
	ld.param.u64 	%rd8, [_Z12matrixAddRowPiS_S_i_param_1];
	ld.param.u64 	%rd9, [_Z12matrixAddRowPiS_S_i_param_2];
	ld.param.u32 	%r23, [_Z12matrixAddRowPiS_S_i_param_3];
	cvta.to.global.u64 	%rd1, %rd9;
	cvta.to.global.u64 	%rd2, %rd8;
	cvta.to.global.u64 	%rd3, %rd7;
	mov.u32 	%r24, %ctaid.x;
	mov.u32 	%r25, %ntid.x;
	mov.u32 	%r26, %tid.x;
	mad.lo.s32 	%r1, %r24, %r25, %r26;
	setp.ge.s32 	%p1, %r1, %r23;
	setp.lt.s32 	%p2, %r23, 1;
	or.pred  	%p3, %p1, %p2;
	@%p3 bra 	$L__BB0_13;
	mul.lo.s32 	%r2, %r23, %r1;
	and.b32  	%r3, %r23, 15;
	setp.lt.u32 	%p4, %r23, 16;
	mov.b32 	%r120, 0;
	@%p4 bra 	$L__BB0_4;
	and.b32  	%r120, %r23, 2147483632;
	neg.s32 	%r118, %r120;
	add.s64 	%rd4, %rd3, 32;
	add.s64 	%rd5, %rd2, 32;
	add.s64 	%rd6, %rd1, 32;
	mov.u32 	%r117, %r2;
$L__BB0_3:
	.pragma "nounroll";
	mul.wide.s32 	%rd10, %r117, 4;
	add.s64 	%rd11, %rd4, %rd10;
	add.s64 	%rd12, %rd5, %rd10;
	add.s64 	%rd13, %rd6, %rd10;
	ld.global.u32 	%r28, [%rd11+-32];
	ld.global.u32 	%r29, [%rd12+-32];
	add.s32 	%r30, %r29, %r28;
	st.global.u32 	[%rd13+-32], %r30;
	ld.global.u32 	%r31, [%rd11+-28];
	ld.global.u32 	%r32, [%rd12+-28];
	add.s32 	%r33, %r32, %r31;
	st.global.u32 	[%rd13+-28], %r33;
	ld.global.u32 	%r34, [%rd11+-24];
	ld.global.u32 	%r35, [%rd12+-24];
	add.s32 	%r36, %r35, %r34;
	st.global.u32 	[%rd13+-24], %r36;
	ld.global.u32 	%r37, [%rd11+-20];
	ld.global.u32 	%r38, [%rd12+-20];
	add.s32 	%r39, %r38, %r37;
	st.global.u32 	[%rd13+-20], %r39;
	ld.global.u32 	%r40, [%rd11+-16];
	ld.global.u32 	%r41, [%rd12+-16];
	add.s32 	%r42, %r41, %r40;
	st.global.u32 	[%rd13+-16], %r42;
	ld.global.u32 	%r43, [%rd11+-12];
	ld.global.u32 	%r44, [%rd12+-12];
	add.s32 	%r45, %r44, %r43;
	st.global.u32 	[%rd13+-12], %r45;
	ld.global.u32 	%r46, [%rd11+-8];
	ld.global.u32 	%r47, [%rd12+-8];
	add.s32 	%r48, %r47, %r46;
	st.global.u32 	[%rd13+-8], %r48;
	ld.global.u32 	%r49, [%rd11+-4];
	ld.global.u32 	%r50, [%rd12+-4];
	add.s32 	%r51, %r50, %r49;
	st.global.u32 	[%rd13+-4], %r51;
	ld.global.u32 	%r52, [%rd11];
	ld.global.u32 	%r53, [%rd12];
	add.s32 	%r54, %r53, %r52;
	st.global.u32 	[%rd13], %r54;
	ld.global.u32 	%r55, [%rd11+4];
	ld.global.u32 	%r56, [%rd12+4];
	add.s32 	%r57, %r56, %r55;
	st.global.u32 	[%rd13+4], %r57;
	ld.global.u32 	%r58, [%rd11+8];
	ld.global.u32 	%r59, [%rd12+8];
	add.s32 	%r60, %r59, %r58;
	st.global.u32 	[%rd13+8], %r60;
	ld.global.u32 	%r61, [%rd11+12];
	ld.global.u32 	%r62, [%rd12+12];
	add.s32 	%r63, %r62, %r61;
	st.global.u32 	[%rd13+12], %r63;
	ld.global.u32 	%r64, [%rd11+16];
	ld.global.u32 	%r65, [%rd12+16];
	add.s32 	%r66, %r65, %r64;
	st.global.u32 	[%rd13+16], %r66;
	ld.global.u32 	%r67, [%rd11+20];
	ld.global.u32 	%r68, [%rd12+20];
	add.s32 	%r69, %r68, %r67;
	st.global.u32 	[%rd13+20], %r69;
	ld.global.u32 	%r70, [%rd11+24];
	ld.global.u32 	%r71, [%rd12+24];
	add.s32 	%r72, %r71, %r70;
	st.global.u32 	[%rd13+24], %r72;
	ld.global.u32 	%r73, [%rd11+28];
	ld.global.u32 	%r74, [%rd12+28];
	add.s32 	%r75, %r74, %r73;
	st.global.u32 	[%rd13+28], %r75;
	add.s32 	%r118, %r118, 16;
	add.s32 	%r117, %r117, 16;
	setp.ne.s32 	%p5, %r118, 0;
	@%p5 bra 	$L__BB0_3;
$L__BB0_4:
	setp.eq.s32 	%p6, %r3, 0;
	@%p6 bra 	$L__BB0_13;
	and.b32  	%r11, %r23, 7;
	setp.lt.u32 	%p7, %r3, 8;
	@%p7 bra 	$L__BB0_7;
	add.s32 	%r76, %r120, %r2;
	mul.wide.s32 	%rd14, %r76, 4;
	add.s64 	%rd15, %rd3, %rd14;
	ld.global.u32 	%r77, [%rd15];
	add.s64 	%rd16, %rd2, %rd14;
	ld.global.u32 	%r78, [%rd16];
	add.s32 	%r79, %r78, %r77;
	add.s64 	%rd17, %rd1, %rd14;
	st.global.u32 	[%rd17], %r79;
	ld.global.u32 	%r80, [%rd15+4];
	ld.global.u32 	%r81, [%rd16+4];
	add.s32 	%r82, %r81, %r80;
	st.global.u32 	[%rd17+4], %r82;
	ld.global.u32 	%r83, [%rd15+8];
	ld.global.u32 	%r84, [%rd16+8];
	add.s32 	%r85, %r84, %r83;
	st.global.u32 	[%rd17+8], %r85;
	ld.global.u32 	%r86, [%rd15+12];
	ld.global.u32 	%r87, [%rd16+12];
	add.s32 	%r88, %r87, %r86;
	st.global.u32 	[%rd17+12], %r88;
	ld.global.u32 	%r89, [%rd15+16];
	ld.global.u32 	%r90, [%rd16+16];
	add.s32 	%r91, %r90, %r89;
	st.global.u32 	[%rd17+16], %r91;
	ld.global.u32 	%r92, [%rd15+20];
	ld.global.u32 	%r93, [%rd16+20];
	add.s32 	%r94, %r93, %r92;
	st.global.u32 	[%rd17+20], %r94;
	ld.global.u32 	%r95, [%rd15+24];
	ld.global.u32 	%r96, [%rd16+24];
	add.s32 	%r97, %r96, %r95;
	st.global.u32 	[%rd17+24], %r97;
	ld.global.u32 	%r98, [%rd15+28];
	ld.global.u32 	%r99, [%rd16+28];
	add.s32 	%r100, %r99, %r98;
	st.global.u32 	[%rd17+28], %r100;
	add.s32 	%r120, %r120, 8;
$L__BB0_7:
	setp.eq.s32 	%p8, %r11, 0;
	@%p8 bra 	$L__BB0_13;
	and.b32  	%r14, %r23, 3;
	setp.lt.u32 	%p9, %r11, 4;
	@%p9 bra 	$L__BB0_10;
	add.s32 	%r101, %r120, %r2;
	mul.wide.s32 	%rd18, %r101, 4;
	add.s64 	%rd19, %rd3, %rd18;
	ld.global.u32 	%r102, [%rd19];
	add.s64 	%rd20, %rd2, %rd18;
	ld.global.u32 	%r103, [%rd20];
	add.s32 	%r104, %r103, %r102;
	add.s64 	%rd21, %rd1, %rd18;
	st.global.u32 	[%rd21], %r104;
	ld.global.u32 	%r105, [%rd19+4];
	ld.global.u32 	%r106, [%rd20+4];
	add.s32 	%r107, %r106, %r105;
	st.global.u32 	[%rd21+4], %r107;
	ld.global.u32 	%r108, [%rd19+8];
	ld.global.u32 	%r109, [%rd20+8];
	add.s32 	%r110, %r109, %r108;
	st.global.u32 	[%rd21+8], %r110;
	ld.global.u32 	%r111, [%rd19+12];
	ld.global.u32 	%r112, [%rd20+12];
	add.s32 	%r113, %r112, %r111;
	st.global.u32 	[%rd21+12], %r113;
	add.s32 	%r120, %r120, 4;
$L__BB0_10:
	setp.eq.s32 	%p10, %r14, 0;
	@%p10 bra 	$L__BB0_13;
	add.s32 	%r123, %r120, %r2;
	neg.s32 	%r122, %r14;
$L__BB0_12:
	.pragma "nounroll";
	mul.wide.s32 	%rd22, %r123, 4;
	add.s64 	%rd23, %rd1, %rd22;
	add.s64 	%rd24, %rd2, %rd22;
	add.s64 	%rd25, %rd3, %rd22;
	ld.global.u32 	%r114, [%rd25];
	ld.global.u32 	%r115, [%rd24];
	add.s32 	%r116, %r115, %r114;
	st.global.u32 	[%rd23], %r116;
	add.s32 	%r123, %r123, 1;
	add.s32 	%r122, %r122, 1;
	setp.ne.s32 	%p11, %r122, 0;
	@%p11 bra 	$L__BB0_12;
$L__BB0_13:
	ret;

}
	// .globl	_Z12matrixAddColPiS_S_i
.visible .entry _Z12matrixAddColPiS_S_i(
	.param .u64 .ptr .align 1 _Z12matrixAddColPiS_S_i_param_0,
	.param .u64 .ptr .align 1 _Z12matrixAddColPiS_S_i_param_1,
	.param .u64 .ptr .align 1 _Z12matrixAddColPiS_S_i_param_2,
	.param .u32 _Z12matrixAddColPiS_S_i_param_3
)
{
	.reg .pred 	%p<12>;
	.reg .b32 	%r<125>;
	.reg .b64 	%rd<101>;

	ld.param.u64 	%rd4, [_Z12matrixAddColPiS_S_i_param_0];
	ld.param.u64 	%rd5, [_Z12matrixAddColPiS_S_i_param_1];
	ld.param.u64 	%rd6, [_Z12matrixAddColPiS_S_i_param_2];
	ld.param.u32 	%r23, [_Z12matrixAddColPiS_S_i_param_3];
	cvta.to.global.u64 	%rd1, %rd6;
	cvta.to.global.u64 	%rd2, %rd5;
	cvta.to.global.u64 	%rd3, %rd4;
	mov.u32 	%r24, %ctaid.x;
	mov.u32 	%r25, %ntid.x;
	mov.u32 	%r26, %tid.x;
	mad.lo.s32 	%r1, %r24, %r25, %r26;
	setp.ge.s32 	%p1, %r1, %r23;
	setp.lt.s32 	%p2, %r23, 1;
	or.pred  	%p3, %p1, %p2;
	@%p3 bra 	$L__BB1_13;
	add.s32 	%r28, %r23, -1;
	and.b32  	%r2, %r23, 15;
	setp.lt.u32 	%p4, %r28, 15;
	mov.b32 	%r121, 0;
	@%p4 bra 	$L__BB1_4;
	and.b32  	%r121, %r23, 2147483632;
	neg.s32 	%r119, %r121;
	shl.b32 	%r5, %r23, 4;
	mul.wide.u32 	%rd11, %r23, 4;
	mov.u32 	%r118, %r1;
$L__BB1_3:
	.pragma "nounroll";
	mul.wide.s32 	%rd7, %r118, 4;
	add.s64 	%rd8, %rd3, %rd7;
	ld.global.u32 	%r29, [%rd8];
	add.s64 	%rd9, %rd2, %rd7;
	ld.global.u32 	%r30, [%rd9];
	add.s32 	%r31, %r30, %r29;
	add.s64 	%rd10, %rd1, %rd7;
	st.global.u32 	[%rd10], %r31;
	add.s64 	%rd12, %rd8, %rd11;
	ld.global.u32 	%r32, [%rd12];
	add.s64 	%rd13, %rd9, %rd11;
	ld.global.u32 	%r33, [%rd13];
	add.s32 	%r34, %r33, %r32;
	add.s64 	%rd14, %rd10, %rd11;
	st.global.u32 	[%rd14], %r34;
	add.s64 	%rd15, %rd12, %rd11;
	ld.global.u32 	%r35, [%rd15];
	add.s64 	%rd16, %rd13, %rd11;
	ld.global.u32 	%r36, [%rd16];
	add.s32 	%r37, %r36, %r35;
	add.s64 	%rd17, %rd14, %rd11;
	st.global.u32 	[%rd17], %r37;
	add.s64 	%rd18, %rd15, %rd11;
	ld.global.u32 	%r38, [%rd18];
	add.s64 	%rd19, %rd16, %rd11;
	ld.global.u32 	%r39, [%rd19];
	add.s32 	%r40, %r39, %r38;
	add.s64 	%rd20, %rd17, %rd11;
	st.global.u32 	[%rd20], %r40;
	add.s64 	%rd21, %rd18, %rd11;
	ld.global.u32 	%r41, [%rd21];
	add.s64 	%rd22, %rd19, %rd11;
	ld.global.u32 	%r42, [%rd22];
	add.s32 	%r43, %r42, %r41;
	add.s64 	%rd23, %rd20, %rd11;
	st.global.u32 	[%rd23], %r43;
	add.s64 	%rd24, %rd21, %rd11;
	ld.global.u32 	%r44, [%rd24];
	add.s64 	%rd25, %rd22, %rd11;
	ld.global.u32 	%r45, [%rd25];
	add.s32 	%r46, %r45, %r44;
	add.s64 	%rd26, %rd23, %rd11;
	st.global.u32 	[%rd26], %r46;
	add.s64 	%rd27, %rd24, %rd11;
	ld.global.u32 	%r47, [%rd27];
	add.s64 	%rd28, %rd25, %rd11;
	ld.global.u32 	%r48, [%rd28];
	add.s32 	%r49, %r48, %r47;
	add.s64 	%rd29, %rd26, %rd11;
	st.global.u32 	[%rd29], %r49;
	add.s64 	%rd30, %rd27, %rd11;
	ld.global.u32 	%r50, [%rd30];
	add.s64 	%rd31, %rd28, %rd11;
	ld.global.u32 	%r51, [%rd31];
	add.s32 	%r52, %r51, %r50;
	add.s64 	%rd32, %rd29, %rd11;
	st.global.u32 	[%rd32], %r52;
	add.s64 	%rd33, %rd30, %rd11;
	ld.global.u32 	%r53, [%rd33];
	add.s64 	%rd34, %rd31, %rd11;
	ld.global.u32 	%r54, [%rd34];
	add.s32 	%r55, %r54, %r53;
	add.s64 	%rd35, %rd32, %rd11;
	st.global.u32 	[%rd35], %r55;
	add.s64 	%rd36, %rd33, %rd11;
	ld.global.u32 	%r56, [%rd36];
	add.s64 	%rd37, %rd34, %rd11;
	ld.global.u32 	%r57, [%rd37];
	add.s32 	%r58, %r57, %r56;
	add.s64 	%rd38, %rd35, %rd11;
	st.global.u32 	[%rd38], %r58;
	add.s64 	%rd39, %rd36, %rd11;
	ld.global.u32 	%r59, [%rd39];
	add.s64 	%rd40, %rd37, %rd11;
	ld.global.u32 	%r60, [%rd40];
	add.s32 	%r61, %r60, %r59;
	add.s64 	%rd41, %rd38, %rd11;
	st.global.u32 	[%rd41], %r61;
	add.s64 	%rd42, %rd39, %rd11;
	ld.global.u32 	%r62, [%rd42];
	add.s64 	%rd43, %rd40, %rd11;
	ld.global.u32 	%r63, [%rd43];
	add.s32 	%r64, %r63, %r62;
	add.s64 	%rd44, %rd41, %rd11;
	st.global.u32 	[%rd44], %r64;
	add.s64 	%rd45, %rd42, %rd11;
	ld.global.u32 	%r65, [%rd45];
	add.s64 	%rd46, %rd43, %rd11;
	ld.global.u32 	%r66, [%rd46];
	add.s32 	%r67, %r66, %r65;
	add.s64 	%rd47, %rd44, %rd11;
	st.global.u32 	[%rd47], %r67;
	add.s64 	%rd48, %rd45, %rd11;
	ld.global.u32 	%r68, [%rd48];
	add.s64 	%rd49, %rd46, %rd11;
	ld.global.u32 	%r69, [%rd49];
	add.s32 	%r70, %r69, %r68;
	add.s64 	%rd50, %rd47, %rd11;
	st.global.u32 	[%rd50], %r70;
	add.s64 	%rd51, %rd48, %rd11;
	ld.global.u32 	%r71, [%rd51];
	add.s64 	%rd52, %rd49, %rd11;
	ld.global.u32 	%r72, [%rd52];
	add.s32 	%r73, %r72, %r71;
	add.s64 	%rd53, %rd50, %rd11;
	st.global.u32 	[%rd53], %r73;
	add.s64 	%rd54, %rd51, %rd11;
	ld.global.u32 	%r74, [%rd54];
	add.s64 	%rd55, %rd52, %rd11;
	ld.global.u32 	%r75, [%rd55];
	add.s32 	%r76, %r75, %r74;
	add.s64 	%rd56, %rd53, %rd11;
	st.global.u32 	[%rd56], %r76;
	add.s32 	%r119, %r119, 16;
	add.s32 	%r118, %r118, %r5;
	setp.ne.s32 	%p5, %r119, 0;
	@%p5 bra 	$L__BB1_3;
$L__BB1_4:
	setp.eq.s32 	%p6, %r2, 0;
	@%p6 bra 	$L__BB1_13;
	and.b32  	%r11, %r23, 7;
	setp.lt.u32 	%p7, %r2, 8;
	@%p7 bra 	$L__BB1_7;
	mad.lo.s32 	%r77, %r121, %r23, %r1;
	mul.wide.s32 	%rd57, %r77, 4;
	add.s64 	%rd58, %rd3, %rd57;
	ld.global.u32 	%r78, [%rd58];
	add.s64 	%rd59, %rd2, %rd57;
	ld.global.u32 	%r79, [%rd59];
	add.s32 	%r80, %r79, %r78;
	add.s64 	%rd60, %rd1, %rd57;
	st.global.u32 	[%rd60], %r80;
	mul.wide.u32 	%rd61, %r23, 4;
	add.s64 	%rd62, %rd58, %rd61;
	ld.global.u32 	%r81, [%rd62];
	add.s64 	%rd63, %rd59, %rd61;
	ld.global.u32 	%r82, [%rd63];
	add.s32 	%r83, %r82, %r81;
	add.s64 	%rd64, %rd60, %rd61;
	st.global.u32 	[%rd64], %r83;
	add.s64 	%rd65, %rd62, %rd61;
	ld.global.u32 	%r84, [%rd65];
	add.s64 	%rd66, %rd63, %rd61;
	ld.global.u32 	%r85, [%rd66];
	add.s32 	%r86, %r85, %r84;
	add.s64 	%rd67, %rd64, %rd61;
	st.global.u32 	[%rd67], %r86;
	add.s64 	%rd68, %rd65, %rd61;
	ld.global.u32 	%r87, [%rd68];
	add.s64 	%rd69, %rd66, %rd61;
	ld.global.u32 	%r88, [%rd69];
	add.s32 	%r89, %r88, %r87;
	add.s64 	%rd70, %rd67, %rd61;
	st.global.u32 	[%rd70], %r89;
	add.s64 	%rd71, %rd68, %rd61;
	ld.global.u32 	%r90, [%rd71];
	add.s64 	%rd72, %rd69, %rd61;
	ld.global.u32 	%r91, [%rd72];
	add.s32 	%r92, %r91, %r90;
	add.s64 	%rd73, %rd70, %rd61;
	st.global.u32 	[%rd73], %r92;
	add.s64 	%rd74, %rd71, %rd61;
	ld.global.u32 	%r93, [%rd74];
	add.s64 	%rd75, %rd72, %rd61;
	ld.global.u32 	%r94, [%rd75];
	add.s32 	%r95, %r94, %r93;
	add.s64 	%rd76, %rd73, %rd61;
	st.global.u32 	[%rd76], %r95;
	add.s64 	%rd77, %rd74, %rd61;
	ld.global.u32 	%r96, [%rd77];
	add.s64 	%rd78, %rd75, %rd61;
	ld.global.u32 	%r97, [%rd78];
	add.s32 	%r98, %r97, %r96;
	add.s64 	%rd79, %rd76, %rd61;
	st.global.u32 	[%rd79], %r98;
	add.s64 	%rd80, %rd77, %rd61;
	ld.global.u32 	%r99, [%rd80];
	add.s64 	%rd81, %rd78, %rd61;
	ld.global.u32 	%r100, [%rd81];
	add.s32 	%r101, %r100, %r99;
	add.s64 	%rd82, %rd79, %rd61;
	st.global.u32 	[%rd82], %r101;
	add.s32 	%r121, %r121, 8;
$L__BB1_7:
	setp.eq.s32 	%p8, %r11, 0;
	@%p8 bra 	$L__BB1_13;
	and.b32  	%r14, %r23, 3;
	setp.lt.u32 	%p9, %r11, 4;
	@%p9 bra 	$L__BB1_10;
	mad.lo.s32 	%r102, %r121, %r23, %r1;
	mul.wide.s32 	%rd83, %r102, 4;
	add.s64 	%rd84, %rd3, %rd83;
	ld.global.u32 	%r103, [%rd84];
	add.s64 	%rd85, %rd2, %rd83;
	ld.global.u32 	%r104, [%rd85];
	add.s32 	%r105, %r104, %r103;
	add.s64 	%rd86, %rd1, %rd83;
	st.global.u32 	[%rd86], %r105;
	mul.wide.u32 	%rd87, %r23, 4;
	add.s64 	%rd88, %rd84, %rd87;
	ld.global.u32 	%r106, [%rd88];
	add.s64 	%rd89, %rd85, %rd87;
	ld.global.u32 	%r107, [%rd89];
	add.s32 	%r108, %r107, %r106;
	add.s64 	%rd90, %rd86, %rd87;
	st.global.u32 	[%rd90], %r108;
	add.s64 	%rd91, %rd88, %rd87;
	ld.global.u32 	%r109, [%rd91];
	add.s64 	%rd92, %rd89, %rd87;
	ld.global.u32 	%r110, [%rd92];
	add.s32 	%r111, %r110, %r109;
	add.s64 	%rd93, %rd90, %rd87;
	st.global.u32 	[%rd93], %r111;
	add.s64 	%rd94, %rd91, %rd87;
	ld.global.u32 	%r112, [%rd94];
	add.s64 	%rd95, %rd92, %rd87;
	ld.global.u32 	%r113, [%rd95];
	add.s32 	%r114, %r113, %r112;
	add.s64 	%rd96, %rd93, %rd87;
	st.global.u32 	[%rd96], %r114;
	add.s32 	%r121, %r121, 4;
$L__BB1_10:
	setp.eq.s32 	%p10, %r14, 0;
	@%p10 bra 	$L__BB1_13;
	mad.lo.s32 	%r124, %r121, %r23, %r1;
	neg.s32 	%r123, %r14;
$L__BB1_12:
	.pragma "nounroll";
	mul.wide.s32 	%rd97, %r124, 4;
	add.s64 	%rd98, %rd1, %rd97;
	add.s64 	%rd99, %rd2, %rd97;
	add.s64 	%rd100, %rd3, %rd97;
	ld.global.u32 	%r115, [%rd100];
	ld.global.u32 	%r116, [%rd99];
	add.s32 	%r117, %r116, %r115;
	st.global.u32 	[%rd98], %r117;
	add.s32 	%r124, %r124, %r23;
	add.s32 	%r123, %r123, 1;
	setp.ne.s32 	%p11, %r123, 0;
	@%p11 bra 	$L__BB1_12;
$L__BB1_13:
	ret;

}
	// .globl	_Z16matrixAddElementPiS_S_i
.visible .entry _Z16matrixAddElementPiS_S_i(
	.param .u64 .ptr .align 1 _Z16matrixAddElementPiS_S_i_param_0,
	.param .u64 .ptr .align 1 _Z16matrixAddElementPiS_S_i_param_1,
	.param .u64 .ptr .align 1 _Z16matrixAddElementPiS_S_i_param_2,
	.param .u32 _Z16matrixAddElementPiS_S_i_param_3
)
{
	.reg .pred 	%p<2>;
	.reg .b32 	%r<15>;
	.reg .b64 	%rd<11>;

	ld.param.u64 	%rd1, [_Z16matrixAddElementPiS_S_i_param_0];
	ld.param.u64 	%rd2, [_Z16matrixAddElementPiS_S_i_param_1];
	ld.param.u64 	%rd3, [_Z16matrixAddElementPiS_S_i_param_2];
	ld.param.u32 	%r3, [_Z16matrixAddElementPiS_S_i_param_3];
	mov.u32 	%r4, %ctaid.y;
	mov.u32 	%r5, %ntid.y;
	mov.u32 	%r6, %tid.y;
	mad.lo.s32 	%r1, %r4, %r5, %r6;
	mov.u32 	%r7, %ctaid.x;
	mov.u32 	%r8, %ntid.x;
	mov.u32 	%r9, %tid.x;
	mad.lo.s32 	%r2, %r7, %r8, %r9;
	max.s32 	%r10, %r1, %r2;
	setp.ge.s32 	%p1, %r10, %r3;
	@%p1 bra 	$L__BB2_2;
	cvta.to.global.u64 	%rd4, %rd1;
	cvta.to.global.u64 	%rd5, %rd2;
	cvta.to.global.u64 	%rd6, %rd3;
	mad.lo.s32 	%r11, %r3, %r1, %r2;
	mul.wide.s32 	%rd7, %r11, 4;
	add.s64 	%rd8, %rd4, %rd7;
	ld.global.u32 	%r12, [%rd8];
	add.s64 	%rd9, %rd5, %rd7;
	ld.global.u32 	%r13, [%rd9];
	add.s32 	%r14, %r13, %r12;
	add.s64 	%rd10, %rd6, %rd7;
	st.global.u32 	[%rd10], %r14;
$L__BB2_2:
	ret;

}


// ===== COMPILED SASS (sm_100) =====

	.target	sm_100

	.elftype	@"ET_EXEC"


//--------------------- .note.nv.tkinfo           --------------------------
	.section	.note.nv.tkinfo,"",@"SHT_NOTE"
	.sectionflags	@"SHF_NOTE_NV_TKINFO"
	.tkinfo
        /*0018*/ 	.word	0x00000002
        /*0030*/ 	.string	""
        /*0030*/ 	.string	"ptxas"
        /*0030*/ 	.string	"Cuda compilation tools, release 13.0, V13.0.88"
        /*0030*/ 	.string	"Build cuda_13.0.r13.0/compiler.36424714_0"
        /*0030*/ 	.string	"-arch sm_100 -m 64 "



//--------------------- .note.nv.cuinfo           --------------------------
	.section	.note.nv.cuinfo,"",@"SHT_NOTE"
	.sectionflags	@"SHF_NOTE_NV_CUINFO"
        /*0018*/ 	.short	0x0002
        /*001a*/ 	.short	0x0064
        /*001c*/ 	.short	0x0082
	.zero		2


//--------------------- .nv.info                  --------------------------
	.section	.nv.info,"",@"SHT_CUDA_INFO"
	.align	4


	//----- nvinfo : EIATTR_REGCOUNT
	.align		4
        /*0000*/ 	.byte	0x04, 0x2f
        /*0002*/ 	.short	(.L_1 - .L_0)
	.align		4
.L_0:
        /*0004*/ 	.word	index@(_Z12matrixAddRowPiS_S_i)
        /*0008*/ 	.word	0x00000016


	//----- nvinfo : EIATTR_FRAME_SIZE
	.align		4
.L_1:
        /*000c*/ 	.byte	0x04, 0x11
        /*000e*/ 	.short	(.L_3 - .L_2)
	.align		4
.L_2:
        /*0010*/ 	.word	index@(_Z12matrixAddRowPiS_S_i)
        /*0014*/ 	.word	0x00000000


	//----- nvinfo : EIATTR_REGCOUNT
	.align		4
.L_3:
        /*0018*/ 	.byte	0x04, 0x2f
        /*001a*/ 	.short	(.L_5 - .L_4)
	.align		4
.L_4:
        /*001c*/ 	.word	index@(_Z12matrixAddColPiS_S_i)
        /*0020*/ 	.word	0x0000001c


	//----- nvinfo : EIATTR_FRAME_SIZE
	.align		4
.L_5:
        /*0024*/ 	.byte	0x04, 0x11
        /*0026*/ 	.short	(.L_7 - .L_6)
	.align		4
.L_6:
        /*0028*/ 	.word	index@(_Z12matrixAddColPiS_S_i)
        /*002c*/ 	.word	0x00000000


	//----- nvinfo : EIATTR_REGCOUNT
	.align		4
.L_7:
        /*0030*/ 	.byte	0x04, 0x2f
        /*0032*/ 	.short	(.L_9 - .L_8)
	.align		4
.L_8:
        /*0034*/ 	.word	index@(_Z16matrixAddElementPiS_S_i)
        /*0038*/ 	.word	0x0000000c


	//----- nvinfo : EIATTR_FRAME_SIZE
	.align		4
.L_9:
        /*003c*/ 	.byte	0x04, 0x11
        /*003e*/ 	.short	(.L_11 - .L_10)
	.align		4
.L_10:
        /*0040*/ 	.word	index@(_Z16matrixAddElementPiS_S_i)
        /*0044*/ 	.word	0x00000000


	//----- nvinfo : EIATTR_MIN_STACK_SIZE
	.align		4
.L_11:
        /*0048*/ 	.byte	0x04, 0x12
        /*004a*/ 	.short	(.L_13 - .L_12)
	.align		4
.L_12:
        /*004c*/ 	.word	index@(_Z16matrixAddElementPiS_S_i)
        /*0050*/ 	.word	0x00000000


	//----- nvinfo : EIATTR_MIN_STACK_SIZE
	.align		4
.L_13:
        /*0054*/ 	.byte	0x04, 0x12
        /*0056*/ 	.short	(.L_15 - .L_14)
	.align		4
.L_14:
        /*0058*/ 	.word	index@(_Z12matrixAddColPiS_S_i)
        /*005c*/ 	.word	0x00000000


	//----- nvinfo : EIATTR_MIN_STACK_SIZE
	.align		4
.L_15:
        /*0060*/ 	.byte	0x04, 0x12
        /*0062*/ 	.short	(.L_17 - .L_16)
	.align		4
.L_16:
        /*0064*/ 	.word	index@(_Z12matrixAddRowPiS_S_i)
        /*0068*/ 	.word	0x00000000
.L_17:


//--------------------- .nv.compat                --------------------------
	.section	.nv.compat,"",@"SHT_CUDA_COMPAT_INFO"
	.align	4
        /*0000*/ 	.byte	0x02, 0x09, 0x00, 0x00, 0x02, 0x02, 0x01, 0x00, 0x02, 0x05, 0x05, 0x00, 0x03, 0x07, 0x01, 0x01
        /*0010*/ 	.byte	0x02, 0x03, 0x00, 0x00, 0x02, 0x06, 0x01, 0x00, 0x04, 0x0b, 0x08, 0x00, 0x09, 0x00, 0x00, 0x00
        /*0020*/ 	.byte	0x00, 0x00, 0x00, 0x00


//--------------------- .nv.info._Z16matrixAddElementPiS_S_i --------------------------
	.section	.nv.info._Z16matrixAddElementPiS_S_i,"",@"SHT_CUDA_INFO"
	.sectionflags	@""
	.align	4


	//----- nvinfo : EIATTR_CUDA_API_VERSION
	.align		4
        /*0000*/ 	.byte	0x04, 0x37
        /*0002*/ 	.short	(.L_19 - .L_18)
.L_18:
        /*0004*/ 	.word	0x00000082


	//----- nvinfo : EIATTR_KPARAM_INFO
	.align		4
.L_19:
        /*0008*/ 	.byte	0x04, 0x17
        /*000a*/ 	.short	(.L_21 - .L_20)
.L_20:
        /*000c*/ 	.word	0x00000000
        /*0010*/ 	.short	0x0003
        /*0012*/ 	.short	0x0018
        /*0014*/ 	.byte	0x00, 0xf0, 0x11, 0x00


	//----- nvinfo : EIATTR_KPARAM_INFO
	.align		4
.L_21:
        /*0018*/ 	.byte	0x04, 0x17
        /*001a*/ 	.short	(.L_23 - .L_22)
.L_22:
        /*001c*/ 	.word	0x00000000
        /*0020*/ 	.short	0x0002
        /*0022*/ 	.short	0x0010
        /*0024*/ 	.byte	0x00, 0xf5, 0x21, 0x00


	//----- nvinfo : EIATTR_KPARAM_INFO
	.align		4
.L_23:
        /*0028*/ 	.byte	0x04, 0x17
        /*002a*/ 	.short	(.L_25 - .L_24)
.L_24:
        /*002c*/ 	.word	0x00000000
        /*0030*/ 	.short	0x0001
        /*0032*/ 	.short	0x0008
        /*0034*/ 	.byte	0x00, 0xf5, 0x21, 0x00


	//----- nvinfo : EIATTR_KPARAM_INFO
	.align		4
.L_25:
        /*0038*/ 	.byte	0x04, 0x17
        /*003a*/ 	.short	(.L_27 - .L_26)
.L_26:
        /*003c*/ 	.word	0x00000000
        /*0040*/ 	.short	0x0000
        /*0042*/ 	.short	0x0000
        /*0044*/ 	.byte	0x00, 0xf5, 0x21, 0x00


	//----- nvinfo : EIATTR_SPARSE_MMA_MASK
	.align		4
.L_27:
        /*0048*/ 	.byte	0x03, 0x50
        /*004a*/ 	.short	0x0000


	//----- nvinfo : EIATTR_MAXREG_COUNT
	.align		4
        /*004c*/ 	.byte	0x03, 0x1b
        /*004e*/ 	.short	0x00ff


	//----- nvinfo : EIATTR_MERCURY_ISA_VERSION
	.align		4
        /*0050*/ 	.byte	0x03, 0x5f
        /*0052*/ 	.short	0x0101


	//----- nvinfo : EIATTR_VRC_CTA_INIT_COUNT
	.align		4
        /*0054*/ 	.byte	0x02, 0x4a
	.zero		1
	.zero		1


	//----- nvinfo : EIATTR_EXIT_INSTR_OFFSETS
	.align		4
        /*0058*/ 	.byte	0x04, 0x1c
        /*005a*/ 	.short	(.L_29 - .L_28)


	//   ....[0]....
.L_28:
        /*005c*/ 	.word	0x000000c0


	//   ....[1]....
        /*0060*/ 	.word	0x00000190


	//----- nvinfo : EIATTR_CBANK_PARAM_SIZE
	.align		4
.L_29:
        /*0064*/ 	.byte	0x03, 0x19
        /*0066*/ 	.short	0x001c


	//----- nvinfo : EIATTR_PARAM_CBANK
	.align		4
        /*0068*/ 	.byte	0x04, 0x0a
        /*006a*/ 	.short	(.L_31 - .L_30)
	.align		4
.L_30:
        /*006c*/ 	.word	index@(.nv.constant0._Z16matrixAddElementPiS_S_i)
        /*0070*/ 	.short	0x0380
        /*0072*/ 	.short	0x001c


	//----- nvinfo : EIATTR_SW_WAR
	.align		4
.L_31:
        /*0074*/ 	.byte	0x04, 0x36
        /*0076*/ 	.short	(.L_33 - .L_32)
.L_32:
        /*0078*/ 	.word	0x00000008
.L_33:


//--------------------- .nv.info._Z12matrixAddColPiS_S_i --------------------------
	.section	.nv.info._Z12matrixAddColPiS_S_i,"",@"SHT_CUDA_INFO"
	.sectionflags	@""
	.align	4


	//----- nvinfo : EIATTR_CUDA_API_VERSION
	.align		4
        /*0000*/ 	.byte	0x04, 0x37
        /*0002*/ 	.short	(.L_35 - .L_34)
.L_34:
        /*0004*/ 	.word	0x00000082


	//----- nvinfo : EIATTR_KPARAM_INFO
	.align		4
.L_35:
        /*0008*/ 	.byte	0x04, 0x17
        /*000a*/ 	.short	(.L_37 - .L_36)
.L_36:
        /*000c*/ 	.word	0x00000000
        /*0010*/ 	.short	0x0003
        /*0012*/ 	.short	0x0018
        /*0014*/ 	.byte	0x00, 0xf0, 0x11, 0x00


	//----- nvinfo : EIATTR_KPARAM_INFO
	.align		4
.L_37:
        /*0018*/ 	.byte	0x04, 0x17
        /*001a*/ 	.short	(.L_39 - .L_38)
.L_38:
        /*001c*/ 	.word	0x00000000
        /*0020*/ 	.short	0x0002
        /*0022*/ 	.short	0x0010
        /*0024*/ 	.byte	0x00, 0xf5, 0x21, 0x00


	//----- nvinfo : EIATTR_KPARAM_INFO
	.align		4
.L_39:
        /*0028*/ 	.byte	0x04, 0x17
        /*002a*/ 	.short	(.L_41 - .L_40)
.L_40:
        /*002c*/ 	.word	0x00000000
        /*0030*/ 	.short	0x0001
        /*0032*/ 	.short	0x0008
        /*0034*/ 	.byte	0x00, 0xf5, 0x21, 0x00


	//----- nvinfo : EIATTR_KPARAM_INFO
	.align		4
.L_41:
        /*0038*/ 	.byte	0x04, 0x17
        /*003a*/ 	.short	(.L_43 - .L_42)
.L_42:
        /*003c*/ 	.word	0x00000000
        /*0040*/ 	.short	0x0000
        /*0042*/ 	.short	0x0000
        /*0044*/ 	.byte	0x00, 0xf5, 0x21, 0x00


	//----- nvinfo : EIATTR_SPARSE_MMA_MASK
	.align		4
.L_43:
        /*0048*/ 	.byte	0x03, 0x50
        /*004a*/ 	.short	0x0000


	//----- nvinfo : EIATTR_MAXREG_COUNT
	.align		4
        /*004c*/ 	.byte	0x03, 0x1b
        /*004e*/ 	.short	0x00ff


	//----- nvinfo : EIATTR_MERCURY_ISA_VERSION
	.align		4
        /*0050*/ 	.byte	0x03, 0x5f
        /*0052*/ 	.short	0x0101


	//----- nvinfo : EIATTR_VRC_CTA_INIT_COUNT
	.align		4
        /*0054*/ 	.byte	0x02, 0x4a
	.zero		1
	.zero		1


	//----- nvinfo : EIATTR_EXIT_INSTR_OFFSETS
	.align		4
        /*0058*/ 	.byte	0x04, 0x1c
        /*005a*/ 	.short	(.L_45 - .L_44)


	//   ....[0]....
.L_44:
        /*005c*/ 	.word	0x00000080


	//   ....[1]....
        /*0060*/ 	.word	0x000008a0


	//   ....[2]....
        /*0064*/ 	.word	0x00000cc0


	//   ....[3]....
        /*0068*/ 	.word	0x00000f20


	//   ....[4]....
        /*006c*/ 	.word	0x00001030


	//----- nvinfo : EIATTR_CBANK_PARAM_SIZE
	.align		4
.L_45:
        /*0070*/ 	.byte	0x03, 0x19
        /*0072*/ 	.short	0x001c


	//----- nvinfo : EIATTR_PARAM_CBANK
	.align		4
        /*0074*/ 	.byte	0x04, 0x0a
        /*0076*/ 	.short	(.L_47 - .L_46)
	.align		4
.L_46:
        /*0078*/ 	.word	index@(.nv.constant0._Z12matrixAddColPiS_S_i)
        /*007c*/ 	.short	0x0380
        /*007e*/ 	.short	0x001c


	//----- nvinfo : EIATTR_SW_WAR
	.align		4
.L_47:
        /*0080*/ 	.byte	0x04, 0x36
        /*0082*/ 	.short	(.L_49 - .L_48)
.L_48:
        /*0084*/ 	.word	0x00000008
.L_49:


//--------------------- .nv.info._Z12matrixAddRowPiS_S_i --------------------------
	.section	.nv.info._Z12matrixAddRowPiS_S_i,"",@"SHT_CUDA_INFO"
	.sectionflags	@""
	.align	4


	//----- nvinfo : EIATTR_CUDA_API_VERSION
	.align		4
        /*0000*/ 	.byte	0x04, 0x37
        /*0002*/ 	.short	(.L_51 - .L_50)
.L_50:
        /*0004*/ 	.word	0x00000082


	//----- nvinfo : EIATTR_KPARAM_INFO
	.align		4
.L_51:
        /*0008*/ 	.byte	0x04, 0x17
        /*000a*/ 	.short	(.L_53 - .L_52)
.L_52:
        /*000c*/ 	.word	0x00000000
        /*0010*/ 	.short	0x0003
        /*0012*/ 	.short	0x0018
        /*0014*/ 	.byte	0x00, 0xf0, 0x11, 0x00


	//----- nvinfo : EIATTR_KPARAM_INFO
	.align		4
.L_53:
        /*0018*/ 	.byte	0x04, 0x17
        /*001a*/ 	.short	(.L_55 - .L_54)
.L_54:
        /*001c*/ 	.word	0x00000000
        /*0020*/ 	.short	0x0002
        /*0022*/ 	.short	0x0010
        /*0024*/ 	.byte	0x00, 0xf5, 0x21, 0x00


	//----- nvinfo : EIATTR_KPARAM_INFO
	.align		4
.L_55:
        /*0028*/ 	.byte	0x04, 0x17
        /*002a*/ 	.short	(.L_57 - .L_56)
.L_56:
        /*002c*/ 	.word	0x00000000
        /*0030*/ 	.short	0x0001
        /*0032*/ 	.short	0x0008
        /*0034*/ 	.byte	0x00, 0xf5, 0x21, 0x00


	//----- nvinfo : EIATTR_KPARAM_INFO
	.align		4
.L_57:
        /*0038*/ 	.byte	0x04, 0x17
        /*003a*/ 	.short	(.L_59 - .L_58)
.L_58:
        /*003c*/ 	.word	0x00000000
        /*0040*/ 	.short	0x0000
        /*0042*/ 	.short	0x0000
        /*0044*/ 	.byte	0x00, 0xf5, 0x21, 0x00


	//----- nvinfo : EIATTR_SPARSE_MMA_MASK
	.align		4
.L_59:
        /*0048*/ 	.byte	0x03, 0x50
        /*004a*/ 	.short	0x0000


	//----- nvinfo : EIATTR_MAXREG_COUNT
	.align		4
        /*004c*/ 	.byte	0x03, 0x1b
        /*004e*/ 	.short	0x00ff


	//----- nvinfo : EIATTR_MERCURY_ISA_VERSION
	.align		4
        /*0050*/ 	.byte	0x03, 0x5f
        /*0052*/ 	.short	0x0101


	//----- nvinfo : EIATTR_VRC_CTA_INIT_COUNT
	.align		4
        /*0054*/ 	.byte	0x02, 0x4a
	.zero		1
	.zero		1


	//----- nvinfo : EIATTR_EXIT_INSTR_OFFSETS
	.align		4
        /*0058*/ 	.byte	0x04, 0x1c
        /*005a*/ 	.short	(.L_61 - .L_60)


	//   ....[0]....
.L_60:
        /*005c*/ 	.word	0x00000080


	//   ....[1]....
        /*0060*/ 	.word	0x00000680


	//   ....[2]....
        /*0064*/ 	.word	0x00000950


	//   ....[3]....
        /*0068*/ 	.word	0x00000b20


	//   ....[4]....
        /*006c*/ 	.word	0x00000c30


	//----- nvinfo : EIATTR_CBANK_PARAM_SIZE
	.align		4
.L_61:
        /*0070*/ 	.byte	0x03, 0x19
        /*0072*/ 	.short	0x001c


	//----- nvinfo : EIATTR_PARAM_CBANK
	.align		4
        /*0074*/ 	.byte	0x04, 0x0a
        /*0076*/ 	.short	(.L_63 - .L_62)
	.align		4
.L_62:
        /*0078*/ 	.word	index@(.nv.constant0._Z12matrixAddRowPiS_S_i)
        /*007c*/ 	.short	0x0380
        /*007e*/ 	.short	0x001c


	//----- nvinfo : EIATTR_SW_WAR
	.align		4
.L_63:
        /*0080*/ 	.byte	0x04, 0x36
        /*0082*/ 	.short	(.L_65 - .L_64)
.L_64:
        /*0084*/ 	.word	0x00000008
.L_65:


//--------------------- .nv.callgraph             --------------------------
	.section	.nv.callgraph,"",@"SHT_CUDA_CALLGRAPH"
	.align	4
	.sectionentsize	8
	.align		4
        /*0000*/ 	.word	0x00000000
	.align		4
        /*0004*/ 	.word	0xffffffff
	.align		4
        /*0008*/ 	.word	0x00000000
	.align		4
        /*000c*/ 	.word	0xfffffffe
	.align		4
        /*0010*/ 	.word	0x00000000
	.align		4
        /*0014*/ 	.word	0xfffffffd
	.align		4
        /*0018*/ 	.word	0x00000000
	.align		4
        /*001c*/ 	.word	0xfffffffc


//--------------------- .text._Z16matrixAddElementPiS_S_i --------------------------
	.section	.text._Z16matrixAddElementPiS_S_i,"ax",@progbits
	.align	128
        .global         _Z16matrixAddElementPiS_S_i
        .type           _Z16matrixAddElementPiS_S_i,@function
        .size           _Z16matrixAddElementPiS_S_i,(.L_x_13 - _Z16matrixAddElementPiS_S_i)
        .other          _Z16matrixAddElementPiS_S_i,@"STO_CUDA_ENTRY STV_DEFAULT"
_Z16matrixAddElementPiS_S_i:
.text._Z16matrixAddElementPiS_S_i:
[----:B------:R-:W-:Y:S01]  /*0000*/  LDC R1, c[0x0][0x37c] ;  /* 0x0000df00ff017b82 */ /* 0x000fe20000000800 */
[----:B------:R-:W0:Y:S07]  /*0010*/  S2R R3, SR_TID.Y ;  /* 0x0000000000037919 */ /* 0x000e2e0000002200 */
[----:B------:R-:W0:Y:S01]  /*0020*/  LDC R0, c[0x0][0x364] ;  /* 0x0000d900ff007b82 */ /* 0x000e220000000800 */
[----:B------:R-:W1:Y:S01]  /*0030*/  LDCU UR6, c[0x0][0x398] ;  /* 0x00007300ff0677ac */ /* 0x000e620008000800 */
[----:B------:R-:W2:Y:S06]  /*0040*/  S2R R2, SR_TID.X ;  /* 0x0000000000027919 */ /* 0x000eac0000002100 */
[----:B------:R-:W0:Y:S08]  /*0050*/  S2UR UR4, SR_CTAID.Y ;  /* 0x00000000000479c3 */ /* 0x000e300000002600 */
[----:B------:R-:W2:Y:S08]  /*0060*/  S2UR UR5, SR_CTAID.X ;  /* 0x00000000000579c3 */ /* 0x000eb00000002500 */
[----:B------:R-:W2:Y:S01]  /*0070*/  LDC R7, c[0x0][0x360] ;  /* 0x0000d800ff077b82 */ /* 0x000ea20000000800 */
[----:B0-----:R-:W-:-:S02]  /*0080*/  IMAD R0, R0, UR4, R3 ;  /* 0x0000000400007c24 */ /* 0x001fc4000f8e0203 */
[----:B--2---:R-:W-:-:S05]  /*0090*/  IMAD R7, R7, UR5, R2 ;  /* 0x0000000507077c24 */ /* 0x004fca000f8e0202 */
[----:B------:R-:W-:-:S04]  /*00a0*/  VIMNMX R2, PT, PT, R0, R7, !PT ;  /* 0x0000000700027248 */ /* 0x000fc80007fe0100 */
[----:B-1----:R-:W-:-:S13]  /*00b0*/  ISETP.GE.AND P0, PT, R2, UR6, PT ;  /* 0x0000000602007c0c */ /* 0x002fda000bf06270 */
[----:B------:R-:W-:Y:S05]  /*00c0*/  @P0 EXIT ;  /* 0x000000000000094d */ /* 0x000fea0003800000 */
[----:B------:R-:W0:Y:S01]  /*00d0*/  LDC.64 R2, c[0x0][0x380] ;  /* 0x0000e000ff027b82 */ /* 0x000e220000000a00 */
[----:B------:R-:W1:Y:S01]  /*00e0*/  LDCU.64 UR4, c[0x0][0x358] ;  /* 0x00006b00ff0477ac */ /* 0x000e620008000a00 */
[----:B------:R-:W-:-:S06]  /*00f0*/  IMAD R9, R0, UR6, R7 ;  /* 0x0000000600097c24 */ /* 0x000fcc000f8e0207 */
[----:B------:R-:W2:Y:S08]  /*0100*/  LDC.64 R4, c[0x0][0x388] ;  /* 0x0000e200ff047b82 */ /* 0x000eb00000000a00 */
[----:B------:R-:W3:Y:S01]  /*0110*/  LDC.64 R6, c[0x0][0x390] ;  /* 0x0000e400ff067b82 */ /* 0x000ee20000000a00 */
[----:B0-----:R-:W-:-:S06]  /*0120*/  IMAD.WIDE R2, R9, 0x4, R2 ;  /* 0x0000000409027825 */ /* 0x001fcc00078e0202 */
[----:B-1----:R-:W4:Y:S01]  /*0130*/  LDG.E R2, desc[UR4][R2.64] ;  /* 0x0000000402027981 */ /* 0x002f22000c1e1900 */
[----:B--2---:R-:W-:-:S06]  /*0140*/  IMAD.WIDE R4, R9, 0x4, R4 ;  /* 0x0000000409047825 */ /* 0x004fcc00078e0204 */
[----:B------:R-:W4:Y:S01]  /*0150*/  LDG.E R5, desc[UR4][R4.64] ;  /* 0x0000000404057981 */ /* 0x000f22000c1e1900 */
[----:B---3--:R-:W-:Y:S01]  /*0160*/  IMAD.WIDE R6, R9, 0x4, R6 ;  /* 0x0000000409067825 */ /* 0x008fe200078e0206 */
[----:B----4-:R-:W-:-:S05]  /*0170*/  IADD3 R9, PT, PT, R2, R5, RZ ;  /* 0x0000000502097210 */ /* 0x010fca0007ffe0ff */
[----:B------:R-:W-:Y:S01]  /*0180*/  STG.E desc[UR4][R6.64], R9 ;  /* 0x0000000906007986 */ /* 0x000fe2000c101904 */
[----:B------:R-:W-:Y:S05]  /*0190*/  EXIT ;  /* 0x000000000000794d */ /* 0x000fea0003800000 */
.L_x_0:
[----:B------:R-:W-:-:S00]  /*01a0*/  BRA `(.L_x_0) ;  /* 0xfffffffc00fc7947 */ /* 0x000fc0000383ffff */
[----:B------:R-:W-:-:S00]  /*01b0*/  NOP ;  /* 0x0000000000007918 */ /* 0x000fc00000000000 */
        /* <DEDUP_REMOVED lines=12> */
.L_x_13:


//--------------------- .text._Z12matrixAddColPiS_S_i --------------------------
	.section	.text._Z12matrixAddColPiS_S_i,"ax",@progbits
	.align	128
        .global         _Z12matrixAddColPiS_S_i
        .type           _Z12matrixAddColPiS_S_i,@function
        .size           _Z12matrixAddColPiS_S_i,(.L_x_14 - _Z12matrixAddColPiS_S_i)
        .other          _Z12matrixAddColPiS_S_i,@"STO_CUDA_ENTRY STV_DEFAULT"
_Z12matrixAddColPiS_S_i:
.text._Z12matrixAddColPiS_S_i:
[----:B------:R-:W-:Y:S01]  /*0000*/  LDC R1, c[0x0][0x37c] ;  /* 0x0000df00ff017b82 */ /* 0x000fe20000000800 */
[----:B------:R-:W0:Y:S07]  /*0010*/  S2R R2, SR_TID.X ;  /* 0x0000000000027919 */ /* 0x000e2e0000002100 */
[----:B------:R-:W0:Y:S08]  /*0020*/  S2UR UR4, SR_CTAID.X ;  /* 0x00000000000479c3 */ /* 0x000e300000002500 */
[----:B------:R-:W0:Y:S08]  /*0030*/  LDC R3, c[0x0][0x360] ;  /* 0x0000d800ff037b82 */ /* 0x000e300000000800 */
[----:B------:R-:W1:Y:S01]  /*0040*/  LDC R0, c[0x0][0x398] ;  /* 0x0000e600ff007b82 */ /* 0x000e620000000800 */
[----:B0-----:R-:W-:Y:S01]  /*0050*/  IMAD R3, R3, UR4, R2 ;  /* 0x0000000403037c24 */ /* 0x001fe2000f8e0202 */
[----:B-1----:R-:W-:-:S04]  /*0060*/  ISETP.GE.AND P0, PT, R0, 0x1, PT ;  /* 0x000000010000780c */ /* 0x002fc80003f06270 */
[----:B------:R-:W-:-:S13]  /*0070*/  ISETP.GE.OR P0, PT, R3, R0, !P0 ;  /* 0x000000000300720c */ /* 0x000fda0004706670 */
[----:B------:R-:W-:Y:S05]  /*0080*/  @P0 EXIT ;  /* 0x000000000000094d */ /* 0x000fea0003800000 */
[C---:B------:R-:W-:Y:S01]  /*0090*/  IADD3 R2, PT, PT, R0.reuse, -0x1, RZ ;  /* 0xffffffff00027810 */ /* 0x040fe20007ffe0ff */
[----:B------:R-:W0:Y:S01]  /*00a0*/  LDCU.64 UR4, c[0x0][0x358] ;  /* 0x00006b00ff0477ac */ /* 0x000e220008000a00 */
[----:B------:R-:W-:Y:S02]  /*00b0*/  LOP3.LUT R20, R0, 0xf, RZ, 0xc0, !PT ;  /* 0x0000000f00147812 */ /* 0x000fe400078ec0ff */
[----:B------:R-:W-:Y:S01]  /*00c0*/  ISETP.GE.U32.AND P1, PT, R2, 0xf, PT ;  /* 0x0000000f0200780c */ /* 0x000fe20003f26070 */
[----:B------:R-:W-:Y:S01]  /*00d0*/  HFMA2 R2, -RZ, RZ, 0, 0 ;  /* 0x00000000ff027431 */ /* 0x000fe200000001ff */
[----:B------:R-:W-:-:S11]  /*00e0*/  ISETP.NE.AND P0, PT, R20, RZ, PT ;  /* 0x000000ff1400720c */ /* 0x000fd60003f05270 */
[----:B------:R-:W-:Y:S05]  /*00f0*/  @!P1 BRA `(.L_x_1) ;  /* 0x0000000400e89947 */ /* 0x000fea0003800000 */
[----:B------:R-:W-:Y:S02]  /*0100*/  LOP3.LUT R2, R0, 0x7ffffff0, RZ, 0xc0, !PT ;  /* 0x7ffffff000027812 */ /* 0x000fe400078ec0ff */
[----:B------:R-:W-:Y:S02]  /*0110*/  MOV R5, R3 ;  /* 0x0000000300057202 */ /* 0x000fe40000000f00 */
[----:B------:R-:W-:-:S07]  /*0120*/  IADD3 R4, PT, PT, -R2, RZ, RZ ;  /* 0x000000ff02047210 */ /* 0x000fce0007ffe1ff */
.L_x_2:
[----:B---3--:R-:W1:Y:S08]  /*0130*/  LDC.64 R14, c[0x0][0x380] ;  /* 0x0000e000ff0e7b82 */ /* 0x008e700000000a00 */
[----:B------:R-:W2:Y:S08]  /*0140*/  LDC.64 R16, c[0x0][0x388] ;  /* 0x0000e200ff107b82 */ /* 0x000eb00000000a00 */
[----:B------:R-:W3:Y:S01]  /*0150*/  LDC.64 R6, c[0x0][0x390] ;  /* 0x0000e400ff067b82 */ /* 0x000ee20000000a00 */
[----:B-1----:R-:W-:-:S05]  /*0160*/  IMAD.WIDE R14, R5, 0x4, R14 ;  /* 0x00000004050e7825 */ /* 0x002fca00078e020e */
[----:B0-----:R-:W4:Y:S01]  /*0170*/  LDG.E R8, desc[UR4][R14.64] ;  /* 0x000000040e087981 */ /* 0x001f22000c1e1900 */
[----:B--2---:R-:W-:-:S05]  /*0180*/  IMAD.WIDE R16, R5, 0x4, R16 ;  /* 0x0000000405107825 */ /* 0x004fca00078e0210 */
[----:B------:R-:W4:Y:S01]  /*0190*/  LDG.E R9, desc[UR4][R16.64] ;  /* 0x0000000410097981 */ /* 0x000f22000c1e1900 */
[----:B------:R-:W-:-:S04]  /*01a0*/  IMAD.WIDE.U32 R10, R0, 0x4, R14 ;  /* 0x00000004000a7825 */ /* 0x000fc800078e000e */
[----:B---3--:R-:W-:Y:S01]  /*01b0*/  IMAD.WIDE R6, R5, 0x4, R6 ;  /* 0x0000000405067825 */ /* 0x008fe200078e0206 */
[----:B----4-:R-:W-:-:S03]  /*01c0*/  IADD3 R21, PT, PT, R8, R9, RZ ;  /* 0x0000000908157210 */ /* 0x010fc60007ffe0ff */
[C---:B------:R-:W-:Y:S02]  /*01d0*/  IMAD.WIDE.U32 R8, R0.reuse, 0x4, R16 ;  /* 0x0000000400087825 */ /* 0x040fe400078e0010 */
[----:B------:R0:W-:Y:S04]  /*01e0*/  STG.E desc[UR4][R6.64], R21 ;  /* 0x0000001506007986 */ /* 0x0001e8000c101904 */
[----:B------:R-:W2:Y:S04]  /*01f0*/  LDG.E R18, desc[UR4][R10.64] ;  /* 0x000000040a127981 */ /* 0x000ea8000c1e1900 */
[----:B------:R-:W2:Y:S01]  /*0200*/  LDG.E R19, desc[UR4][R8.64] ;  /* 0x0000000408137981 */ /* 0x000ea2000c1e1900 */
[----:B------:R-:W-:-:S04]  /*0210*/  IMAD.WIDE.U32 R12, R0, 0x4, R6 ;  /* 0x00000004000c7825 */ /* 0x000fc800078e0006 */
[----:B------:R-:W-:-:S04]  /*0220*/  IMAD.WIDE.U32 R16, R0, 0x4, R10 ;  /* 0x0000000400107825 */ /* 0x000fc800078e000a */
[----:B------:R-:W-:Y:S01]  /*0230*/  IMAD.WIDE.U32 R14, R0, 0x4, R8 ;  /* 0x00000004000e7825 */ /* 0x000fe200078e0008 */
[----:B--2---:R-:W-:-:S05]  /*0240*/  IADD3 R23, PT, PT, R18, R19, RZ ;  /* 0x0000001312177210 */ /* 0x004fca0007ffe0ff */
[----:B------:R1:W-:Y:S04]  /*0250*/  STG.E desc[UR4][R12.64], R23 ;  /* 0x000000170c007986 */ /* 0x0003e8000c101904 */
[----:B------:R-:W2:Y:S04]  /*0260*/  LDG.E R22, desc[UR4][R16.64] ;  /* 0x0000000410167981 */ /* 0x000ea8000c1e1900 */
[----:B------:R-:W2:Y:S01]  /*0270*/  LDG.E R25, desc[UR4][R14.64] ;  /* 0x000000040e197981 */ /* 0x000ea2000c1e1900 */
[----:B------:R-:W-:-:S04]  /*0280*/  IMAD.WIDE.U32 R18, R0, 0x4, R12 ;  /* 0x0000000400127825 */ /* 0x000fc800078e000c */
[----:B------:R-:W-:-:S04]  /*0290*/  IMAD.WIDE.U32 R10, R0, 0x4, R16 ;  /* 0x00000004000a7825 */ /* 0x000fc800078e0010 */
[----:B0-----:R-:W-:Y:S01]  /*02a0*/  IMAD.WIDE.U32 R6, R0, 0x4, R14 ;  /* 0x0000000400067825 */ /* 0x001fe200078e000e */
[----:B--2---:R-:W-:-:S05]  /*02b0*/  IADD3 R25, PT, PT, R22, R25, RZ ;  /* 0x0000001916197210 */ /* 0x004fca0007ffe0ff */
[----:B------:R0:W-:Y:S04]  /*02c0*/  STG.E desc[UR4][R18.64], R25 ;  /* 0x0000001912007986 */ /* 0x0001e8000c101904 */
[----:B------:R-:W2:Y:S04]  /*02d0*/  LDG.E R21, desc[UR4][R10.64] ;  /* 0x000000040a157981 */ /* 0x000ea8000c1e1900 */
[----:B------:R-:W2:Y:S01]  /*02e0*/  LDG.E R22, desc[UR4][R6.64] ;  /* 0x0000000406167981 */ /* 0x000ea2000c1e1900 */
[----:B------:R-:W-:-:S04]  /*02f0*/  IMAD.WIDE.U32 R8, R0, 0x4, R18 ;  /* 0x0000000400087825 */ /* 0x000fc800078e0012 */
[----:B------:R-:W-:-:S04]  /*0300*/  IMAD.WIDE.U32 R16, R0, 0x4, R10 ;  /* 0x0000000400107825 */ /* 0x000fc800078e000a */
[----:B-1----:R-:W-:Y:S01]  /*0310*/  IMAD.WIDE.U32 R12, R0, 0x4, R6 ;  /* 0x00000004000c7825 */ /* 0x002fe200078e0006 */
[----:B--2---:R-:W-:-:S05]  /*0320*/  IADD3 R21, PT, PT, R21, R22, RZ ;  /* 0x0000001615157210 */ /* 0x004fca0007ffe0ff */
        /* <DEDUP_REMOVED lines=8> */
[----:B------:R-:W3:Y:S04]  /*03b0*/  LDG.E R22, desc[UR4][R10.64] ;  /* 0x000000040a167981 */ /* 0x000ee8000c1e1900 */
[----:B0-----:R-:W3:Y:S01]  /*03c0*/  LDG.E R25, desc[UR4][R6.64] ;  /* 0x0000000406197981 */ /* 0x001ee2000c1e1900 */
[----:B------:R-:W-:-:S04]  /*03d0*/  IMAD.WIDE.U32 R18, R0, 0x4, R14 ;  /* 0x0000000400127825 */ /* 0x000fc800078e000e */
[----:B------:R-:W-:-:S04]  /*03e0*/  IMAD.WIDE.U32 R16, R0, 0x4, R10 ;  /* 0x0000000400107825 */ /* 0x000fc800078e000a */
[----:B-1----:R-:W-:Y:S01]  /*03f0*/  IMAD.WIDE.U32 R8, R0, 0x4, R6 ;  /* 0x0000000400087825 */ /* 0x002fe200078e0006 */
[----:B---3--:R-:W-:-:S05]  /*0400*/  IADD3 R25, PT, PT, R22, R25, RZ ;  /* 0x0000001916197210 */ /* 0x008fca0007ffe0ff */
[----:B------:R0:W-:Y:S04]  /*0410*/  STG.E desc[UR4][R18.64], R25 ;  /* 0x0000001912007986 */ /* 0x0001e8000c101904 */
[----:B------:R-:W3:Y:S04]  /*0420*/  LDG.E R21, desc[UR4][R16.64] ;  /* 0x0000000410157981 */ /* 0x000ee8000c1e1900 */
[----:B------:R-:W3:Y:S01]  /*0430*/  LDG.E R22, desc[UR4][R8.64] ;  /* 0x0000000408167981 */ /* 0x000ee2000c1e1900 */
[----:B------:R-:W-:-:S04]  /*0440*/  IMAD.WIDE.U32 R12, R0, 0x4, R18 ;  /* 0x00000004000c7825 */ /* 0x000fc800078e0012 */
[----:B------:R-:W-:-:S04]  /*0450*/  IMAD.WIDE.U32 R10, R0, 0x4, R16 ;  /* 0x00000004000a7825 */ /* 0x000fc800078e0010 */
[----:B------:R-:W-:Y:S01]  /*0460*/  IMAD.WIDE.U32 R6, R0, 0x4, R8 ;  /* 0x0000000400067825 */ /* 0x000fe200078e0008 */
[----:B---3--:R-:W-:-:S05]  /*0470*/  IADD3 R21, PT, PT, R21, R22, RZ ;  /* 0x0000001615157210 */ /* 0x008fca0007ffe0ff */
[----:B------:R1:W-:Y:S04]  /*0480*/  STG.E desc[UR4][R12.64], R21 ;  /* 0x000000150c007986 */ /* 0x0003e8000c101904 */
[----:B------:R-:W3:Y:S04]  /*0490*/  LDG.E R22, desc[UR4][R10.64] ;  /* 0x000000040a167981 */ /* 0x000ee8000c1e1900 */
[----:B--2---:R-:W3:Y:S01]  /*04a0*/  LDG.E R23, desc[UR4][R6.64] ;  /* 0x0000000406177981 */ /* 0x004ee2000c1e1900 */
[----:B------:R-:W-:-:S04]  /*04b0*/  IMAD.WIDE.U32 R14, R0, 0x4, R12 ;  /* 0x00000004000e7825 */ /* 0x000fc800078e000c */
[----:B------:R-:W-:-:S04]  /*04c0*/  IMAD.WIDE.U32 R16, R0, 0x4, R10 ;  /* 0x0000000400107825 */ /* 0x000fc800078e000a */
[----:B------:R-:W-:Y:S01]  /*04d0*/  IMAD.WIDE.U32 R8, R0, 0x4, R6 ;  /* 0x0000000400087825 */ /* 0x000fe200078e0006 */
[----:B---3--:R-:W-:-:S05]  /*04e0*/  IADD3 R23, PT, PT, R22, R23, RZ ;  /* 0x0000001716177210 */ /* 0x008fca0007ffe0ff */
[----:B------:R2:W-:Y:S04]  /*04f0*/  STG.E desc[UR4][R14.64], R23 ;  /* 0x000000170e007986 */ /* 0x0005e8000c101904 */
[----:B------:R-:W3:Y:S04]  /*0500*/  LDG.E R22, desc[UR4][R16.64] ;  /* 0x0000000410167981 */ /* 0x000ee8000c1e1900 */
[----:B0-----:R-:W3:Y:S01]  /*0510*/  LDG.E R25, desc[UR4][R8.64] ;  /* 0x0000000408197981 */ /* 0x001ee2000c1e1900 */
[----:B------:R-:W-:-:S04]  /*0520*/  IMAD.WIDE.U32 R18, R0, 0x4, R14 ;  /* 0x0000000400127825 */ /* 0x000fc800078e000e */
[----:B------:R-:W-:-:S04]  /*0530*/  IMAD.WIDE.U32 R10, R0, 0x4, R16 ;  /* 0x00000004000a7825 */ /* 0x000fc800078e0010 */
[----:B------:R-:W-:Y:S01]  /*0540*/  IMAD.WIDE.U32 R6, R0, 0x4, R8 ;  /* 0x0000000400067825 */ /* 0x000fe200078e0008 */
[----:B---3--:R-:W-:-:S05]  /*0550*/  IADD3 R25, PT, PT, R22, R25, RZ ;  /* 0x0000001916197210 */ /* 0x008fca0007ffe0ff */
[----:B------:R0:W-:Y:S04]  /*0560*/  STG.E desc[UR4][R18.64], R25 ;  /* 0x0000001912007986 */ /* 0x0001e8000c101904 */
[----:B-1----:R-:W3:Y:S04]  /*0570*/  LDG.E R21, desc[UR4][R10.64] ;  /* 0x000000040a157981 */ /* 0x002ee8000c1e1900 */
[----:B------:R-:W3:Y:S01]  /*0580*/  LDG.E R22, desc[UR4][R6.64] ;  /* 0x0000000406167981 */ /* 0x000ee2000c1e1900 */
[----:B------:R-:W-:-:S04]  /*0590*/  IMAD.WIDE.U32 R12, R0, 0x4, R18 ;  /* 0x00000004000c7825 */ /* 0x000fc800078e0012 */
[----:B--2---:R-:W-:-:S04]  /*05a0*/  IMAD.WIDE.U32 R14, R0, 0x4, R10 ;  /* 0x00000004000e7825 */ /* 0x004fc800078e000a */
[----:B------:R-:W-:Y:S01]  /*05b0*/  IMAD.WIDE.U32 R8, R0, 0x4, R6 ;  /* 0x0000000400087825 */ /* 0x000fe200078e0006 */
[----:B---3--:R-:W-:-:S05]  /*05c0*/  IADD3 R21, PT, PT, R21, R22, RZ ;  /* 0x0000001615157210 */ /* 0x008fca0007ffe0ff */
        /* <DEDUP_REMOVED lines=11> */
[----:B-1----:R-:W-:-:S04]  /*0680*/  IMAD.WIDE.U32 R12, R0, 0x4, R10 ;  /* 0x00000004000c7825 */ /* 0x002fc800078e000a */
[----:B------:R-:W-:Y:S01]  /*0690*/  IMAD.WIDE.U32 R8, R0, 0x4, R6 ;  /* 0x0000000400087825 */ /* 0x000fe200078e0006 */
        /* <DEDUP_REMOVED lines=23> */
[----:B------:R-:W2:Y:S04]  /*0810*/  LDG.E R10, desc[UR4][R10.64] ;  /* 0x000000040a0a7981 */ /* 0x000ea8000c1e1900 */
[----:B------:R-:W2:Y:S01]  /*0820*/  LDG.E R7, desc[UR4][R6.64] ;  /* 0x0000000406077981 */ /* 0x000ea2000c1e1900 */
[----:B------:R-:W-:-:S04]  /*0830*/  IADD3 R4, PT, PT, R4, 0x10, RZ ;  /* 0x0000001004047810 */ /* 0x000fc80007ffe0ff */
[----:B------:R-:W-:Y:S01]  /*0840*/  ISETP.NE.AND P1, PT, R4, RZ, PT ;  /* 0x000000ff0400720c */ /* 0x000fe20003f25270 */
[C---:B-1----:R-:W-:Y:S01]  /*0850*/  IMAD.WIDE.U32 R14, R0.reuse, 0x4, R18 ;  /* 0x00000004000e7825 */ /* 0x042fe200078e0012 */
[----:B------:R-:W-:Y:S02]  /*0860*/  LEA R5, R0, R5, 0x4 ;  /* 0x0000000500057211 */ /* 0x000fe400078e20ff */
[----:B--2---:R-:W-:-:S05]  /*0870*/  IADD3 R17, PT, PT, R10, R7, RZ ;  /* 0x000000070a117210 */ /* 0x004fca0007ffe0ff */
[----:B------:R3:W-:Y:S04]  /*0880*/  STG.E desc[UR4][R14.64], R17 ;  /* 0x000000110e007986 */ /* 0x0007e8000c101904 */
[----:B------:R-:W-:Y:S05]  /*0890*/  @P1 BRA `(.L_x_2) ;  /* 0xfffffff800241947 */ /* 0x000fea000383ffff */
.L_x_1:
[----:B0-----:R-:W-:Y:S05]  /*08a0*/  @!P0 EXIT ;  /* 0x000000000000894d */ /* 0x001fea0003800000 */
[----:B------:R-:W-:Y:S02]  /*08b0*/  ISETP.GE.U32.AND P0, PT, R20, 0x8, PT ;  /* 0x000000081400780c */ /* 0x000fe40003f06070 */
[----:B---3--:R-:W-:-:S04]  /*08c0*/  LOP3.LUT R18, R0, 0x7, RZ, 0xc0, !PT ;  /* 0x0000000700127812 */ /* 0x008fc800078ec0ff */
[----:B------:R-:W-:-:S07]  /*08d0*/  ISETP.NE.AND P1, PT, R18, RZ, PT ;  /* 0x000000ff1200720c */ /* 0x000fce0003f25270 */
[----:B------:R-:W-:Y:S06]  /*08e0*/  @!P0 BRA `(.L_x_3) ;  /* 0x0000000000f48947 */ /* 0x000fec0003800000 */
[----:B------:R-:W0:Y:S01]  /*08f0*/  LDC.64 R4, c[0x0][0x380] ;  /* 0x0000e000ff047b82 */ /* 0x000e220000000a00 */
[----:B------:R-:W-:-:S07]  /*0900*/  IMAD R11, R2, R0, R3 ;  /* 0x00000000020b7224 */ /* 0x000fce00078e0203 */
[----:B------:R-:W1:Y:S08]  /*0910*/  LDC.64 R6, c[0x0][0x388] ;  /* 0x0000e200ff067b82 */ /* 0x000e700000000a00 */
[----:B------:R-:W2:Y:S01]  /*0920*/  LDC.64 R8, c[0x0][0x390] ;  /* 0x0000e400ff087b82 */ /* 0x000ea20000000a00 */
[----:B0-----:R-:W-:-:S05]  /*0930*/  IMAD.WIDE R4, R11, 0x4, R4 ;  /* 0x000000040b047825 */ /* 0x001fca00078e0204 */
[----:B------:R-:W3:Y:S01]  /*0940*/  LDG.E R10, desc[UR4][R4.64] ;  /* 0x00000004040a7981 */ /* 0x000ee2000c1e1900 */
[----:B-1----:R-:W-:-:S05]  /*0950*/  IMAD.WIDE R6, R11, 0x4, R6 ;  /* 0x000000040b067825 */ /* 0x002fca00078e0206 */
[----:B------:R-:W3:Y:S01]  /*0960*/  LDG.E R13, desc[UR4][R6.64] ;  /* 0x00000004060d7981 */ /* 0x000ee2000c1e1900 */
[----:B--2---:R-:W-:Y:S01]  /*0970*/  IMAD.WIDE R8, R11, 0x4, R8 ;  /* 0x000000040b087825 */ /* 0x004fe200078e0208 */
[----:B---3--:R-:W-:-:S03]  /*0980*/  IADD3 R19, PT, PT, R10, R13, RZ ;  /* 0x0000000d0a137210 */ /* 0x008fc60007ffe0ff */
[----:B------:R-:W-:-:S04]  /*0990*/  IMAD.WIDE.U32 R10, R0, 0x4, R4 ;  /* 0x00000004000a7825 */ /* 0x000fc800078e0004 */
[C---:B------:R-:W-:Y:S01]  /*09a0*/  IMAD.WIDE.U32 R12, R0.reuse, 0x4, R6 ;  /* 0x00000004000c7825 */ /* 0x040fe200078e0006 */
        /* <DEDUP_REMOVED lines=11> */
[----:B0-----:R-:W-:-:S04]  /*0a60*/  IMAD.WIDE.U32 R8, R0, 0x4, R4 ;  /* 0x0000000400087825 */ /* 0x001fc800078e0004 */
[----:B------:R-:W-:Y:S01]  /*0a70*/  IMAD.WIDE.U32 R10, R0, 0x4, R6 ;  /* 0x00000004000a7825 */ /* 0x000fe200078e0006 */
        /* <DEDUP_REMOVED lines=10> */
[----:B-1----:R-:W3:Y:S01]  /*0b20*/  LDG.E R21, desc[UR4][R6.64] ;  /* 0x0000000406157981 */ /* 0x002ee2000c1e1900 */
        /* <DEDUP_REMOVED lines=12> */
[----:B--2---:R-:W2:Y:S04]  /*0bf0*/  LDG.E R19, desc[UR4][R4.64] ;  /* 0x0000000404137981 */ /* 0x004ea8000c1e1900 */
[----:B------:R-:W2:Y:S01]  /*0c00*/  LDG.E R20, desc[UR4][R6.64] ;  /* 0x0000000406147981 */ /* 0x000ea2000c1e1900 */
[----:B------:R-:W-:-:S04]  /*0c10*/  IMAD.WIDE.U32 R12, R0, 0x4, R16 ;  /* 0x00000004000c7825 */ /* 0x000fc800078e0010 */
[----:B------:R-:W-:-:S04]  /*0c20*/  IMAD.WIDE.U32 R8, R0, 0x4, R4 ;  /* 0x0000000400087825 */ /* 0x000fc800078e0004 */
[----:B------:R-:W-:Y:S01]  /*0c30*/  IMAD.WIDE.U32 R10, R0, 0x4, R6 ;  /* 0x00000004000a7825 */ /* 0x000fe200078e0006 */
[----:B--2---:R-:W-:-:S05]  /*0c40*/  IADD3 R19, PT, PT, R19, R20, RZ ;  /* 0x0000001413137210 */ /* 0x004fca0007ffe0ff */
[----:B------:R2:W-:Y:S04]  /*0c50*/  STG.E desc[UR4][R12.64], R19 ;  /* 0x000000130c007986 */ /* 0x0005e8000c101904 */
[----:B------:R-:W0:Y:S04]  /*0c60*/  LDG.E R8, desc[UR4][R8.64] ;  /* 0x0000000408087981 */ /* 0x000e28000c1e1900 */
[----:B------:R-:W0:Y:S01]  /*0c70*/  LDG.E R11, desc[UR4][R10.64] ;  /* 0x000000040a0b7981 */ /* 0x000e22000c1e1900 */
[----:B-1----:R-:W-:Y:S01]  /*0c80*/  IMAD.WIDE.U32 R14, R0, 0x4, R12 ;  /* 0x00000004000e7825 */ /* 0x002fe200078e000c */
[----:B------:R-:W-:-:S02]  /*0c90*/  IADD3 R2, PT, PT, R2, 0x8, RZ ;  /* 0x0000000802027810 */ /* 0x000fc40007ffe0ff */
[----:B0-----:R-:W-:-:S05]  /*0ca0*/  IADD3 R17, PT, PT, R8, R11, RZ ;  /* 0x0000000b08117210 */ /* 0x001fca0007ffe0ff */
[----:B------:R2:W-:Y:S02]  /*0cb0*/  STG.E desc[UR4][R14.64], R17 ;  /* 0x000000110e007986 */ /* 0x0005e4000c101904 */
.L_x_3:
[----:B------:R-:W-:Y:S05]  /*0cc0*/  @!P1 EXIT ;  /* 0x000000000000994d */ /* 0x000fea0003800000 */
[----:B------:R-:W-:Y:S02]  /*0cd0*/  ISETP.GE.U32.AND P0, PT, R18, 0x4, PT ;  /* 0x000000041200780c */ /* 0x000fe40003f06070 */
[----:B------:R-:W-:-:S04]  /*0ce0*/  LOP3.LUT R4, R0, 0x3, RZ, 0xc0, !PT ;  /* 0x0000000300047812 */ /* 0x000fc800078ec0ff */
[----:B------:R-:W-:-:S07]  /*0cf0*/  ISETP.NE.AND P1, PT, R4, RZ, PT ;  /* 0x000000ff0400720c */ /* 0x000fce0003f25270 */
[----:B------:R-:W-:Y:S06]  /*0d00*/  @!P0 BRA `(.L_x_4) ;  /* 0x0000000000848947 */ /* 0x000fec0003800000 */
[----:B------:R-:W0:Y:S01]  /*0d10*/  LDC.64 R6, c[0x0][0x380] ;  /* 0x0000e000ff067b82 */ /* 0x000e220000000a00 */
[----:B--2---:R-:W-:-:S07]  /*0d20*/  IMAD R13, R2, R0, R3 ;  /* 0x00000000020d7224 */ /* 0x004fce00078e0203 */
[----:B------:R-:W1:Y:S08]  /*0d30*/  LDC.64 R8, c[0x0][0x388] ;  /* 0x0000e200ff087b82 */ /* 0x000e700000000a00 */
[----:B------:R-:W2:Y:S01]  /*0d40*/  LDC.64 R10, c[0x0][0x390] ;  /* 0x0000e400ff0a7b82 */ /* 0x000ea20000000a00 */
[----:B0-----:R-:W-:-:S05]  /*0d50*/  IMAD.WIDE R6, R13, 0x4, R6 ;  /* 0x000000040d067825 */ /* 0x001fca00078e0206 */
[----:B------:R-:W3:Y:S01]  /*0d60*/  LDG.E R5, desc[UR4][R6.64] ;  /* 0x0000000406057981 */ /* 0x000ee2000c1e1900 */
[----:B-1----:R-:W-:-:S05]  /*0d70*/  IMAD.WIDE R8, R13, 0x4, R8 ;  /* 0x000000040d087825 */ /* 0x002fca00078e0208 */
[----:B------:R-:W3:Y:S01]  /*0d80*/  LDG.E R12, desc[UR4][R8.64] ;  /* 0x00000004080c7981 */ /* 0x000ee2000c1e1900 */
[----:B------:R-:W-:-:S04]  /*0d90*/  IMAD.WIDE.U32 R14, R0, 0x4, R8 ;  /* 0x00000004000e7825 */ /* 0x000fc800078e0008 */
[----:B--2---:R-:W-:Y:S01]  /*0da0*/  IMAD.WIDE R10, R13, 0x4, R10 ;  /* 0x000000040d0a7825 */ /* 0x004fe200078e020a */
[----:B---3--:R-:W-:-:S03]  /*0db0*/  IADD3 R5, PT, PT, R5, R12, RZ ;  /* 0x0000000c05057210 */ /* 0x008fc60007ffe0ff */
        /* <DEDUP_REMOVED lines=18> */
[----:B------:R-:W-:Y:S01]  /*0ee0*/  IMAD.WIDE.U32 R14, R0, 0x4, R18 ;  /* 0x00000004000e7825 */ /* 0x000fe200078e0012 */
[----:B------:R-:W-:-:S02]  /*0ef0*/  IADD3 R2, PT, PT, R2, 0x4, RZ ;  /* 0x0000000402027810 */ /* 0x000fc40007ffe0ff */
[----:B--2---:R-:W-:-:S05]  /*0f00*/  IADD3 R5, PT, PT, R10, R13, RZ ;  /* 0x0000000d0a057210 */ /* 0x004fca0007ffe0ff */
[----:B------:R1:W-:Y:S02]  /*0f10*/  STG.E desc[UR4][R14.64], R5 ;  /* 0x000000050e007986 */ /* 0x0003e4000c101904 */
.L_x_4:
[----:B------:R-:W-:Y:S05]  /*0f20*/  @!P1 EXIT ;  /* 0x000000000000994d */ /* 0x000fea0003800000 */
[----:B------:R-:W0:Y:S01]  /*0f30*/  LDC.64 R6, c[0x0][0x390] ;  /* 0x0000e400ff067b82 */ /* 0x000e220000000a00 */
[----:B-12---:R-:W-:Y:S01]  /*0f40*/  IMAD R15, R2, R0, R3 ;  /* 0x00000000020f7224 */ /* 0x006fe200078e0203 */
[----:B------:R-:W-:-:S06]  /*0f50*/  IADD3 R14, PT, PT, -R4, RZ, RZ ;  /* 0x000000ff040e7210 */ /* 0x000fcc0007ffe1ff */
[----:B------:R-:W1:Y:S08]  /*0f60*/  LDC.64 R8, c[0x0][0x380] ;  /* 0x0000e000ff087b82 */ /* 0x000e700000000a00 */
[----:B------:R-:W2:Y:S02]  /*0f70*/  LDC.64 R10, c[0x0][0x388] ;  /* 0x0000e200ff0a7b82 */ /* 0x000ea40000000a00 */
.L_x_5:
[----:B--2---:R-:W-:-:S04]  /*0f80*/  IMAD.WIDE R4, R15, 0x4, R10 ;  /* 0x000000040f047825 */ /* 0x004fc800078e020a */
[C---:B-1----:R-:W-:Y:S02]  /*0f90*/  IMAD.WIDE R12, R15.reuse, 0x4, R8 ;  /* 0x000000040f0c7825 */ /* 0x042fe400078e0208 */
[----:B------:R-:W2:Y:S04]  /*0fa0*/  LDG.E R5, desc[UR4][R4.64] ;  /* 0x0000000404057981 */ /* 0x000ea8000c1e1900 */
[----:B------:R-:W2:Y:S01]  /*0fb0*/  LDG.E R12, desc[UR4][R12.64] ;  /* 0x000000040c0c7981 */ /* 0x000ea2000c1e1900 */
[----:B------:R-:W-:Y:S01]  /*0fc0*/  IADD3 R14, PT, PT, R14, 0x1, RZ ;  /* 0x000000010e0e7810 */ /* 0x000fe20007ffe0ff */
[C---:B0--3--:R-:W-:Y:S01]  /*0fd0*/  IMAD.WIDE R2, R15.reuse, 0x4, R6 ;  /* 0x000000040f027825 */ /* 0x049fe200078e0206 */
[----:B------:R-:W-:Y:S02]  /*0fe0*/  IADD3 R15, PT, PT, R15, R0, RZ ;  /* 0x000000000f0f7210 */ /* 0x000fe40007ffe0ff */
[----:B------:R-:W-:-:S02]  /*0ff0*/  ISETP.NE.AND P0, PT, R14, RZ, PT ;  /* 0x000000ff0e00720c */ /* 0x000fc40003f05270 */
[----:B--2---:R-:W-:-:S05]  /*1000*/  IADD3 R17, PT, PT, R12, R5, RZ ;  /* 0x000000050c117210 */ /* 0x004fca0007ffe0ff */
[----:B------:R3:W-:Y:S06]  /*1010*/  STG.E desc[UR4][R2.64], R17 ;  /* 0x0000001102007986 */ /* 0x0007ec000c101904 */
[----:B------:R-:W-:Y:S05]  /*1020*/  @P0 BRA `(.L_x_5) ;  /* 0xfffffffc00d40947 */ /* 0x000fea000383ffff */
[----:B------:R-:W-:Y:S05]  /*1030*/  EXIT ;  /* 0x000000000000794d */ /* 0x000fea0003800000 */
.L_x_6:
        /* <DEDUP_REMOVED lines=12> */
.L_x_14:


//--------------------- .text._Z12matrixAddRowPiS_S_i --------------------------
	.section	.text._Z12matrixAddRowPiS_S_i,"ax",@progbits
	.align	128
        .global         _Z12matrixAddRowPiS_S_i
        .type           _Z12matrixAddRowPiS_S_i,@function
        .size           _Z12matrixAddRowPiS_S_i,(.L_x_15 - _Z12matrixAddRowPiS_S_i)
        .other          _Z12matrixAddRowPiS_S_i,@"STO_CUDA_ENTRY STV_DEFAULT"
_Z12matrixAddRowPiS_S_i:
.text._Z12matrixAddRowPiS_S_i:
        /* <DEDUP_REMOVED lines=9> */
[C---:B------:R-:W-:Y:S01]  /*0090*/  ISETP.GE.U32.AND P1, PT, R2.reuse, 0x10, PT ;  /* 0x000000100200780c */ /* 0x040fe20003f26070 */
[----:B------:R-:W0:Y:S01]  /*00a0*/  LDCU.64 UR12, c[0x0][0x358] ;  /* 0x00006b00ff0c77ac */ /* 0x000e220008000a00 */
[----:B------:R-:W-:Y:S01]  /*00b0*/  LOP3.LUT R14, R2, 0xf, RZ, 0xc0, !PT ;  /* 0x0000000f020e7812 */ /* 0x000fe200078ec0ff */
[----:B------:R-:W-:Y:S02]  /*00c0*/  IMAD R0, R3, R2, RZ ;  /* 0x0000000203007224 */ /* 0x000fe400078e02ff */
[----:B------:R-:W-:Y:S01]  /*00d0*/  IMAD.MOV.U32 R3, RZ, RZ, RZ ;  /* 0x000000ffff037224 */ /* 0x000fe200078e00ff */
[----:B------:R-:W-:-:S07]  /*00e0*/  ISETP.NE.AND P0, PT, R14, RZ, PT ;  /* 0x000000ff0e00720c */ /* 0x000fce0003f05270 */
[----:B------:R-:W-:Y:S06]  /*00f0*/  @!P1 BRA `(.L_x_7) ;  /* 0x0000000400609947 */ /* 0x000fec0003800000 */
[----:B------:R-:W1:Y:S01]  /*0100*/  LDCU.128 UR4, c[0x0][0x380] ;  /* 0x00007000ff0477ac */ /* 0x000e620008000c00 */
[----:B------:R-:W-:Y:S01]  /*0110*/  LOP3.LUT R3, R2, 0x7ffffff0, RZ, 0xc0, !PT ;  /* 0x7ffffff002037812 */ /* 0x000fe200078ec0ff */
[----:B------:R-:W-:Y:S01]  /*0120*/  IMAD.MOV.U32 R10, RZ, RZ, R0 ;  /* 0x000000ffff0a7224 */ /* 0x000fe200078e0000 */
[----:B------:R-:W2:Y:S02]  /*0130*/  LDCU.64 UR10, c[0x0][0x390] ;  /* 0x00007200ff0a77ac */ /* 0x000ea40008000a00 */
[----:B------:R-:W-:Y:S01]  /*0140*/  IADD3 R11, PT, PT, -R3, RZ, RZ ;  /* 0x000000ff030b7210 */ /* 0x000fe20007ffe1ff */
[----:B-1----:R-:W-:Y:S02]  /*0150*/  UIADD3 UR8, UP0, UPT, UR4, 0x20, URZ ;  /* 0x0000002004087890 */ /* 0x002fe4000ff1e0ff */
[----:B------:R-:W-:Y:S02]  /*0160*/  UIADD3 UR6, UP1, UPT, UR6, 0x20, URZ ;  /* 0x0000002006067890 */ /* 0x000fe4000ff3e0ff */
[----:B--2---:R-:W-:-:S02]  /*0170*/  UIADD3 UR4, UP2, UPT, UR10, 0x20, URZ ;  /* 0x000000200a047890 */ /* 0x004fc4000ff5e0ff */
[----:B------:R-:W-:Y:S02]  /*0180*/  UIADD3.X UR9, UPT, UPT, URZ, UR5, URZ, UP0, !UPT ;  /* 0x00000005ff097290 */ /* 0x000fe400087fe4ff */
[----:B------:R-:W-:Y:S02]  /*0190*/  UIADD3.X UR7, UPT, UPT, URZ, UR7, URZ, UP1, !UPT ;  /* 0x00000007ff077290 */ /* 0x000fe40008ffe4ff */
[----:B------:R-:W-:-:S12]  /*01a0*/  UIADD3.X UR5, UPT, UPT, URZ, UR11, URZ, UP2, !UPT ;  /* 0x0000000bff057290 */ /* 0x000fd800097fe4ff */
.L_x_8:
[----:B------:R-:W-:Y:S01]  /*01b0*/  MOV R5, UR9 ;  /* 0x0000000900057c02 */ /* 0x000fe20008000f00 */
[----:B------:R-:W-:Y:S01]  /*01c0*/  IMAD.U32 R4, RZ, RZ, UR8 ;  /* 0x00000008ff047e24 */ /* 0x000fe2000f8e00ff */
[----:B------:R-:W-:Y:S01]  /*01d0*/  MOV R7, UR7 ;  /* 0x0000000700077c02 */ /* 0x000fe20008000f00 */
[----:B------:R-:W-:Y:S02]  /*01e0*/  IMAD.U32 R6, RZ, RZ, UR6 ;  /* 0x00000006ff067e24 */ /* 0x000fe4000f8e00ff */
[----:B------:R-:W-:-:S04]  /*01f0*/  IMAD.WIDE R4, R10, 0x4, R4 ;  /* 0x000000040a047825 */ /* 0x000fc800078e0204 */
[----:B------:R-:W-:Y:S01]  /*0200*/  IMAD.WIDE R6, R10, 0x4, R6 ;  /* 0x000000040a067825 */ /* 0x000fe200078e0206 */
[----:B0-----:R-:W2:Y:S04]  /*0210*/  LDG.E R12, desc[UR12][R4.64+-0x20] ;  /* 0xffffe00c040c7981 */ /* 0x001ea8000c1e1900 */
[----:B----4-:R-:W2:Y:S01]  /*0220*/  LDG.E R13, desc[UR12][R6.64+-0x20] ;  /* 0xffffe00c060d7981 */ /* 0x010ea2000c1e1900 */
[----:B------:R-:W-:Y:S01]  /*0230*/  MOV R9, UR5 ;  /* 0x0000000500097c02 */ /* 0x000fe20008000f00 */
[----:B------:R-:W-:-:S04]  /*0240*/  IMAD.U32 R8, RZ, RZ, UR4 ;  /* 0x00000004ff087e24 */ /* 0x000fc8000f8e00ff */
[----:B------:R-:W-:-:S04]  /*0250*/  IMAD.WIDE R8, R10, 0x4, R8 ;  /* 0x000000040a087825 */ /* 0x000fc800078e0208 */
[----:B--2---:R-:W-:-:S05]  /*0260*/  IMAD.IADD R13, R12, 0x1, R13 ;  /* 0x000000010c0d7824 */ /* 0x004fca00078e020d */
[----:B------:R0:W-:Y:S04]  /*0270*/  STG.E desc[UR12][R8.64+-0x20], R13 ;  /* 0xffffe00d08007986 */ /* 0x0001e8000c10190c */
[----:B------:R-:W2:Y:S04]  /*0280*/  LDG.E R12, desc[UR12][R4.64+-0x1c] ;  /* 0xffffe40c040c7981 */ /* 0x000ea8000c1e1900 */
[----:B------:R-:W2:Y:S02]  /*0290*/  LDG.E R15, desc[UR12][R6.64+-0x1c] ;  /* 0xffffe40c060f7981 */ /* 0x000ea4000c1e1900 */
[----:B--2---:R-:W-:-:S05]  /*02a0*/  IADD3 R15, PT, PT, R12, R15, RZ ;  /* 0x0000000f0c0f7210 */ /* 0x004fca0007ffe0ff */
[----:B------:R1:W-:Y:S04]  /*02b0*/  STG.E desc[UR12][R8.64+-0x1c], R15 ;  /* 0xffffe40f08007986 */ /* 0x0003e8000c10190c */
[----:B------:R-:W2:Y:S04]  /*02c0*/  LDG.E R12, desc[UR12][R4.64+-0x18] ;  /* 0xffffe80c040c7981 */ /* 0x000ea8000c1e1900 */
[----:B------:R-:W2:Y:S02]  /*02d0*/  LDG.E R17, desc[UR12][R6.64+-0x18] ;  /* 0xffffe80c06117981 */ /* 0x000ea4000c1e1900 */
[----:B--2---:R-:W-:-:S05]  /*02e0*/  IMAD.IADD R17, R12, 0x1, R17 ;  /* 0x000000010c117824 */ /* 0x004fca00078e0211 */
[----:B------:R2:W-:Y:S04]  /*02f0*/  STG.E desc[UR12][R8.64+-0x18], R17 ;  /* 0xffffe81108007986 */ /* 0x0005e8000c10190c */
[----:B------:R-:W3:Y:S04]  /*0300*/  LDG.E R12, desc[UR12][R4.64+-0x14] ;  /* 0xffffec0c040c7981 */ /* 0x000ee8000c1e1900 */
[----:B------:R-:W3:Y:S02]  /*0310*/  LDG.E R19, desc[UR12][R6.64+-0x14] ;  /* 0xffffec0c06137981 */ /* 0x000ee4000c1e1900 */
[----:B---3--:R-:W-:-:S05]  /*0320*/  IADD3 R19, PT, PT, R12, R19, RZ ;  /* 0x000000130c137210 */ /* 0x008fca0007ffe0ff */
[----:B------:R3:W-:Y:S04]  /*0330*/  STG.E desc[UR12][R8.64+-0x14], R19 ;  /* 0xffffec1308007986 */ /* 0x0007e8000c10190c */
[----:B------:R-:W4:Y:S04]  /*0340*/  LDG.E R12, desc[UR12][R4.64+-0x10] ;  /* 0xfffff00c040c7981 */ /* 0x000f28000c1e1900 */
[----:B0-----:R-:W4:Y:S02]  /*0350*/  LDG.E R13, desc[UR12][R6.64+-0x10] ;  /* 0xfffff00c060d7981 */ /* 0x001f24000c1e1900 */
[----:B----4-:R-:W-:-:S05]  /*0360*/  IMAD.IADD R13, R12, 0x1, R13 ;  /* 0x000000010c0d7824 */ /* 0x010fca00078e020d */
[----:B------:R0:W-:Y:S04]  /*0370*/  STG.E desc[UR12][R8.64+-0x10], R13 ;  /* 0xfffff00d08007986 */ /* 0x0001e8000c10190c */
[----:B------:R-:W4:Y:S04]  /*0380*/  LDG.E R12, desc[UR12][R4.64+-0xc] ;  /* 0xfffff40c040c7981 */ /* 0x000f28000c1e1900 */
[----:B-1----:R-:W4:Y:S02]  /*0390*/  LDG.E R15, desc[UR12][R6.64+-0xc] ;  /* 0xfffff40c060f7981 */ /* 0x002f24000c1e1900 */
[----:B----4-:R-:W-:-:S05]  /*03a0*/  IADD3 R15, PT, PT, R12, R15, RZ ;  /* 0x0000000f0c0f7210 */ /* 0x010fca0007ffe0ff */
[----:B------:R1:W-:Y:S04]  /*03b0*/  STG.E desc[UR12][R8.64+-0xc], R15 ;  /* 0xfffff40f08007986 */ /* 0x0003e8000c10190c */
[----:B------:R-:W4:Y:S04]  /*03c0*/  LDG.E R12, desc[UR12][R4.64+-0x8] ;  /* 0xfffff80c040c7981 */ /* 0x000f28000c1e1900 */
[----:B--2---:R-:W4:Y:S02]  /*03d0*/  LDG.E R17, desc[UR12][R6.64+-0x8] ;  /* 0xfffff80c06117981 */ /* 0x004f24000c1e1900 */
[----:B----4-:R-:W-:-:S05]  /*03e0*/  IMAD.IADD R17, R12, 0x1, R17 ;  /* 0x000000010c117824 */ /* 0x010fca00078e0211 */
[----:B------:R2:W-:Y:S04]  /*03f0*/  STG.E desc[UR12][R8.64+-0x8], R17 ;  /* 0xfffff81108007986 */ /* 0x0005e8000c10190c */
[----:B------:R-:W4:Y:S04]  /*0400*/  LDG.E R12, desc[UR12][R4.64+-0x4] ;  /* 0xfffffc0c040c7981 */ /* 0x000f28000c1e1900 */
[----:B---3--:R-:W4:Y:S02]  /*0410*/  LDG.E R19, desc[UR12][R6.64+-0x4] ;  /* 0xfffffc0c06137981 */ /* 0x008f24000c1e1900 */
[----:B----4-:R-:W-:-:S05]  /*0420*/  IADD3 R19, PT, PT, R12, R19, RZ ;  /* 0x000000130c137210 */ /* 0x010fca0007ffe0ff */
        /* <DEDUP_REMOVED lines=21> */
[----:B------:R-:W5:Y:S04]  /*0580*/  LDG.E R12, desc[UR12][R4.64+0x14] ;  /* 0x0000140c040c7981 */ /* 0x000f68000c1e1900 */
[----:B-1----:R-:W5:Y:S02]  /*0590*/  LDG.E R15, desc[UR12][R6.64+0x14] ;  /* 0x0000140c060f7981 */ /* 0x002f64000c1e1900 */
[----:B-----5:R-:W-:-:S05]  /*05a0*/  IADD3 R15, PT, PT, R12, R15, RZ ;  /* 0x0000000f0c0f7210 */ /* 0x020fca0007ffe0ff */
[----:B------:R4:W-:Y:S04]  /*05b0*/  STG.E desc[UR12][R8.64+0x14], R15 ;  /* 0x0000140f08007986 */ /* 0x0009e8000c10190c */
[----:B------:R-:W5:Y:S04]  /*05c0*/  LDG.E R12, desc[UR12][R4.64+0x18] ;  /* 0x0000180c040c7981 */ /* 0x000f68000c1e1900 */
[----:B--2---:R-:W5:Y:S01]  /*05d0*/  LDG.E R17, desc[UR12][R6.64+0x18] ;  /* 0x0000180c06117981 */ /* 0x004f62000c1e1900 */
[----:B------:R-:W-:Y:S02]  /*05e0*/  VIADD R11, R11, 0x10 ;  /* 0x000000100b0b7836 */ /* 0x000fe40000000000 */
[----:B-----5:R-:W-:-:S05]  /*05f0*/  IMAD.IADD R17, R12, 0x1, R17 ;  /* 0x000000010c117824 */ /* 0x020fca00078e0211 */
[----:B------:R4:W-:Y:S04]  /*0600*/  STG.E desc[UR12][R8.64+0x18], R17 ;  /* 0x0000181108007986 */ /* 0x0009e8000c10190c */
[----:B------:R-:W2:Y:S04]  /*0610*/  LDG.E R12, desc[UR12][R4.64+0x1c] ;  /* 0x00001c0c040c7981 */ /* 0x000ea8000c1e1900 */
[----:B---3--:R-:W2:Y:S01]  /*0620*/  LDG.E R19, desc[UR12][R6.64+0x1c] ;  /* 0x00001c0c06137981 */ /* 0x008ea2000c1e1900 */
[----:B------:R-:W-:Y:S02]  /*0630*/  ISETP.NE.AND P1, PT, R11, RZ, PT ;  /* 0x000000ff0b00720c */ /* 0x000fe40003f25270 */
[----:B------:R-:W-:-:S02]  /*0640*/  IADD3 R10, PT, PT, R10, 0x10, RZ ;  /* 0x000000100a0a7810 */ /* 0x000fc40007ffe0ff */
[----:B--2---:R-:W-:-:S05]  /*0650*/  IADD3 R19, PT, PT, R12, R19, RZ ;  /* 0x000000130c137210 */ /* 0x004fca0007ffe0ff */
[----:B------:R4:W-:Y:S04]  /*0660*/  STG.E desc[UR12][R8.64+0x1c], R19 ;  /* 0x00001c1308007986 */ /* 0x0009e8000c10190c */
[----:B------:R-:W-:Y:S05]  /*0670*/  @P1 BRA `(.L_x_8) ;  /* 0xfffffff800cc1947 */ /* 0x000fea000383ffff */
.L_x_7:
[----:B0-----:R-:W-:Y:S05]  /*0680*/  @!P0 EXIT ;  /* 0x000000000000894d */ /* 0x001fea0003800000 */
[----:B------:R-:W-:Y:S02]  /*0690*/  ISETP.GE.U32.AND P0, PT, R14, 0x8, PT ;  /* 0x000000080e00780c */ /* 0x000fe40003f06070 */
[----:B------:R-:W-:-:S04]  /*06a0*/  LOP3.LUT R12, R2, 0x7, RZ, 0xc0, !PT ;  /* 0x00000007020c7812 */ /* 0x000fc800078ec0ff */
[----:B------:R-:W-:-:S07]  /*06b0*/  ISETP.NE.AND P1, PT, R12, RZ, PT ;  /* 0x000000ff0c00720c */ /* 0x000fce0003f25270 */
[----:B------:R-:W-:Y:S06]  /*06c0*/  @!P0 BRA `(.L_x_9) ;  /* 0x0000000000a08947 */ /* 0x000fec0003800000 */
[----:B------:R-:W0:Y:S01]  /*06d0*/  LDC.64 R4, c[0x0][0x380] ;  /* 0x0000e000ff047b82 */ /* 0x000e220000000a00 */
[----:B------:R-:W-:-:S07]  /*06e0*/  IMAD.IADD R11, R0, 0x1, R3 ;  /* 0x00000001000b7824 */ /* 0x000fce00078e0203 */
[----:B------:R-:W1:Y:S08]  /*06f0*/  LDC.64 R6, c[0x0][0x388] ;  /* 0x0000e200ff067b82 */ /* 0x000e700000000a00 */
[----:B----4-:R-:W2:Y:S01]  /*0700*/  LDC.64 R8, c[0x0][0x390] ;  /* 0x0000e400ff087b82 */ /* 0x010ea20000000a00 */
[----:B0-----:R-:W-:-:S05]  /*0710*/  IMAD.WIDE R4, R11, 0x4, R4 ;  /* 0x000000040b047825 */ /* 0x001fca00078e0204 */
[----:B------:R-:W3:Y:S01]  /*0720*/  LDG.E R10, desc[UR12][R4.64] ;  /* 0x0000000c040a7981 */ /* 0x000ee2000c1e1900 */
[----:B-1----:R-:W-:-:S05]  /*0730*/  IMAD.WIDE R6, R11, 0x4, R6 ;  /* 0x000000040b067825 */ /* 0x002fca00078e0206 */
[----:B------:R-:W3:Y:S01]  /*0740*/  LDG.E R13, desc[UR12][R6.64] ;  /* 0x0000000c060d7981 */ /* 0x000ee2000c1e1900 */
[----:B--2---:R-:W-:Y:S01]  /*0750*/  IMAD.WIDE R8, R11, 0x4, R8 ;  /* 0x000000040b087825 */ /* 0x004fe200078e0208 */
[----:B---3--:R-:W-:-:S05]  /*0760*/  IADD3 R13, PT, PT, R10, R13, RZ ;  /* 0x0000000d0a0d7210 */ /* 0x008fca0007ffe0ff */
[----:B------:R0:W-:Y:S04]  /*0770*/  STG.E desc[UR12][R8.64], R13 ;  /* 0x0000000d08007986 */ /* 0x0001e8000c10190c */
[----:B------:R-:W2:Y:S04]  /*0780*/  LDG.E R10, desc[UR12][R4.64+0x4] ;  /* 0x0000040c040a7981 */ /* 0x000ea8000c1e1900 */
[----:B------:R-:W2:Y:S02]  /*0790*/  LDG.E R11, desc[UR12][R6.64+0x4] ;  /* 0x0000040c060b7981 */ /* 0x000ea4000c1e1900 */
[----:B--2---:R-:W-:-:S05]  /*07a0*/  IMAD.IADD R11, R10, 0x1, R11 ;  /* 0x000000010a0b7824 */ /* 0x004fca00078e020b */
[----:B------:R1:W-:Y:S04]  /*07b0*/  STG.E desc[UR12][R8.64+0x4], R11 ;  /* 0x0000040b08007986 */ /* 0x0003e8000c10190c */
[----:B------:R-:W2:Y:S04]  /*07c0*/  LDG.E R10, desc[UR12][R4.64+0x8] ;  /* 0x0000080c040a7981 */ /* 0x000ea8000c1e1900 */
[----:B------:R-:W2:Y:S02]  /*07d0*/  LDG.E R15, desc[UR12][R6.64+0x8] ;  /* 0x0000080c060f7981 */ /* 0x000ea4000c1e1900 */
[----:B--2---:R-:W-:-:S05]  /*07e0*/  IADD3 R15, PT, PT, R10, R15, RZ ;  /* 0x0000000f0a0f7210 */ /* 0x004fca0007ffe0ff */
[----:B------:R2:W-:Y:S04]  /*07f0*/  STG.E desc[UR12][R8.64+0x8], R15 ;  /* 0x0000080f08007986 */ /* 0x0005e8000c10190c */
[----:B------:R-:W3:Y:S04]  /*0800*/  LDG.E R10, desc[UR12][R4.64+0xc] ;  /* 0x00000c0c040a7981 */ /* 0x000ee8000c1e1900 */
[----:B------:R-:W3:Y:S02]  /*0810*/  LDG.E R17, desc[UR12][R6.64+0xc] ;  /* 0x00000c0c06117981 */ /* 0x000ee4000c1e1900 */
[----:B---3--:R-:W-:-:S05]  /*0820*/  IMAD.IADD R17, R10, 0x1, R17 ;  /* 0x000000010a117824 */ /* 0x008fca00078e0211 */
[----:B------:R3:W-:Y:S04]  /*0830*/  STG.E desc[UR12][R8.64+0xc], R17 ;  /* 0x00000c1108007986 */ /* 0x0007e8000c10190c */
[----:B------:R-:W4:Y:S04]  /*0840*/  LDG.E R10, desc[UR12][R4.64+0x10] ;  /* 0x0000100c040a7981 */ /* 0x000f28000c1e1900 */
[----:B0-----:R-:W4:Y:S02]  /*0850*/  LDG.E R13, desc[UR12][R6.64+0x10] ;  /* 0x0000100c060d7981 */ /* 0x001f24000c1e1900 */
[----:B----4-:R-:W-:-:S05]  /*0860*/  IADD3 R13, PT, PT, R10, R13, RZ ;  /* 0x0000000d0a0d7210 */ /* 0x010fca0007ffe0ff */
[----:B------:R0:W-:Y:S04]  /*0870*/  STG.E desc[UR12][R8.64+0x10], R13 ;  /* 0x0000100d08007986 */ /* 0x0001e8000c10190c */
[----:B------:R-:W4:Y:S04]  /*0880*/  LDG.E R10, desc[UR12][R4.64+0x14] ;  /* 0x0000140c040a7981 */ /* 0x000f28000c1e1900 */
[----:B-1----:R-:W4:Y:S02]  /*0890*/  LDG.E R11, desc[UR12][R6.64+0x14] ;  /* 0x0000140c060b7981 */ /* 0x002f24000c1e1900 */
[----:B----4-:R-:W-:-:S05]  /*08a0*/  IMAD.IADD R11, R10, 0x1, R11 ;  /* 0x000000010a0b7824 */ /* 0x010fca00078e020b */
[----:B------:R0:W-:Y:S04]  /*08b0*/  STG.E desc[UR12][R8.64+0x14], R11 ;  /* 0x0000140b08007986 */ /* 0x0001e8000c10190c */
[----:B------:R-:W4:Y:S04]  /*08c0*/  LDG.E R10, desc[UR12][R4.64+0x18] ;  /* 0x0000180c040a7981 */ /* 0x000f28000c1e1900 */
[----:B--2---:R-:W4:Y:S02]  /*08d0*/  LDG.E R15, desc[UR12][R6.64+0x18] ;  /* 0x0000180c060f7981 */ /* 0x004f24000c1e1900 */
[----:B----4-:R-:W-:-:S05]  /*08e0*/  IADD3 R15, PT, PT, R10, R15, RZ ;  /* 0x0000000f0a0f7210 */ /* 0x010fca0007ffe0ff */
[----:B------:R0:W-:Y:S04]  /*08f0*/  STG.E desc[UR12][R8.64+0x18], R15 ;  /* 0x0000180f08007986 */ /* 0x0001e8000c10190c */
[----:B------:R-:W2:Y:S04]  /*0900*/  LDG.E R10, desc[UR12][R4.64+0x1c] ;  /* 0x00001c0c040a7981 */ /* 0x000ea8000c1e1900 */
[----:B---3--:R-:W2:Y:S01]  /*0910*/  LDG.E R17, desc[UR12][R6.64+0x1c] ;  /* 0x00001c0c06117981 */ /* 0x008ea2000c1e1900 */
[----:B------:R-:W-:Y:S01]  /*0920*/  IADD3 R3, PT, PT, R3, 0x8, RZ ;  /* 0x0000000803037810 */ /* 0x000fe20007ffe0ff */
[----:B--2---:R-:W-:-:S05]  /*0930*/  IMAD.IADD R17, R10, 0x1, R17 ;  /* 0x000000010a117824 */ /* 0x004fca00078e0211 */
[----:B------:R0:W-:Y:S02]  /*0940*/  STG.E desc[UR12][R8.64+0x1c], R17 ;  /* 0x00001c1108007986 */ /* 0x0001e4000c10190c */
.L_x_9:
[----:B------:R-:W-:Y:S05]  /*0950*/  @!P1 EXIT ;  /* 0x000000000000994d */ /* 0x000fea0003800000 */
[----:B------:R-:W-:Y:S02]  /*0960*/  ISETP.GE.U32.AND P0, PT, R12, 0x4, PT ;  /* 0x000000040c00780c */ /* 0x000fe40003f06070 */
[----:B------:R-:W-:-:S04]  /*0970*/  LOP3.LUT R2, R2, 0x3, RZ, 0xc0, !PT ;  /* 0x0000000302027812 */ /* 0x000fc800078ec0ff */
[----:B------:R-:W-:-:S07]  /*0980*/  ISETP.NE.AND P1, PT, R2, RZ, PT ;  /* 0x000000ff0200720c */ /* 0x000fce0003f25270 */
[----:B------:R-:W-:Y:S06]  /*0990*/  @!P0 BRA `(.L_x_10) ;  /* 0x0000000000608947 */ /* 0x000fec0003800000 */
[----:B------:R-:W1:Y:S01]  /*09a0*/  LDC.64 R4, c[0x0][0x380] ;  /* 0x0000e000ff047b82 */ /* 0x000e620000000a00 */
[----:B0---4-:R-:W-:-:S07]  /*09b0*/  IMAD.IADD R13, R0, 0x1, R3 ;  /* 0x00000001000d7824 */ /* 0x011fce00078e0203 */
[----:B------:R-:W0:Y:S08]  /*09c0*/  LDC.64 R6, c[0x0][0x388] ;  /* 0x0000e200ff067b82 */ /* 0x000e300000000a00 */
[----:B------:R-:W2:Y:S01]  /*09d0*/  LDC.64 R8, c[0x0][0x390] ;  /* 0x0000e400ff087b82 */ /* 0x000ea20000000a00 */
[----:B-1----:R-:W-:-:S05]  /*09e0*/  IMAD.WIDE R4, R13, 0x4, R4 ;  /* 0x000000040d047825 */ /* 0x002fca00078e0204 */
[----:B------:R-:W3:Y:S01]  /*09f0*/  LDG.E R10, desc[UR12][R4.64] ;  /* 0x0000000c040a7981 */ /* 0x000ee2000c1e1900 */
[----:B0-----:R-:W-:-:S05]  /*0a00*/  IMAD.WIDE R6, R13, 0x4, R6 ;  /* 0x000000040d067825 */ /* 0x001fca00078e0206 */
        /* <DEDUP_REMOVED lines=12> */
[----:B------:R-:W2:Y:S04]  /*0ad0*/  LDG.E R10, desc[UR12][R4.64+0xc] ;  /* 0x00000c0c040a7981 */ /* 0x000ea8000c1e1900 */
[----:B------:R-:W2:Y:S01]  /*0ae0*/  LDG.E R17, desc[UR12][R6.64+0xc] ;  /* 0x00000c0c06117981 */ /* 0x000ea2000c1e1900 */
[----:B------:R-:W-:Y:S01]  /*0af0*/  IADD3 R3, PT, PT, R3, 0x4, RZ ;  /* 0x0000000403037810 */ /* 0x000fe20007ffe0ff */
[----:B--2---:R-:W-:-:S05]  /*0b00*/  IMAD.IADD R17, R10, 0x1, R17 ;  /* 0x000000010a117824 */ /* 0x004fca00078e0211 */
[----:B------:R1:W-:Y:S02]  /*0b10*/  STG.E desc[UR12][R8.64+0xc], R17 ;  /* 0x00000c1108007986 */ /* 0x0003e4000c10190c */
.L_x_10:
[----:B------:R-:W-:Y:S05]  /*0b20*/  @!P1 EXIT ;  /* 0x000000000000994d */ /* 0x000fea0003800000 */
[----:B01--4-:R-:W0:Y:S01]  /*0b30*/  LDC.64 R8, c[0x0][0x390] ;  /* 0x0000e400ff087b82 */ /* 0x013e220000000a00 */
[----:B------:R-:W-:Y:S01]  /*0b40*/  IMAD.IADD R15, R0, 0x1, R3 ;  /* 0x00000001000f7824 */ /* 0x000fe200078e0203 */
[----:B------:R-:W-:-:S06]  /*0b50*/  IADD3 R0, PT, PT, -R2, RZ, RZ ;  /* 0x000000ff02007210 */ /* 0x000fcc0007ffe1ff */
[----:B------:R-:W1:Y:S08]  /*0b60*/  LDC.64 R12, c[0x0][0x380] ;  /* 0x0000e000ff0c7b82 */ /* 0x000e700000000a00 */
[----:B------:R-:W2:Y:S02]  /*0b70*/  LDC.64 R10, c[0x0][0x388] ;  /* 0x0000e200ff0a7b82 */ /* 0x000ea40000000a00 */
.L_x_11:
[----:B--2---:R-:W-:-:S04]  /*0b80*/  IMAD.WIDE R4, R15, 0x4, R10 ;  /* 0x000000040f047825 */ /* 0x004fc800078e020a */
[C---:B-1----:R-:W-:Y:S02]  /*0b90*/  IMAD.WIDE R6, R15.reuse, 0x4, R12 ;  /* 0x000000040f067825 */ /* 0x042fe400078e020c */
[----:B------:R-:W2:Y:S04]  /*0ba0*/  LDG.E R5, desc[UR12][R4.64] ;  /* 0x0000000c04057981 */ /* 0x000ea8000c1e1900 */
[----:B------:R-:W2:Y:S01]  /*0bb0*/  LDG.E R6, desc[UR12][R6.64] ;  /* 0x0000000c06067981 */ /* 0x000ea2000c1e1900 */
[----:B------:R-:W-:Y:S01]  /*0bc0*/  IADD3 R0, PT, PT, R0, 0x1, RZ ;  /* 0x0000000100007810 */ /* 0x000fe20007ffe0ff */
[C---:B0--3--:R-:W-:Y:S01]  /*0bd0*/  IMAD.WIDE R2, R15.reuse, 0x4, R8 ;  /* 0x000000040f027825 */ /* 0x049fe200078e0208 */
[----:B------:R-:W-:Y:S02]  /*0be0*/  IADD3 R15, PT, PT, R15, 0x1, RZ ;  /* 0x000000010f0f7810 */ /* 0x000fe40007ffe0ff */
[----:B------:R-:W-:Y:S01]  /*0bf0*/  ISETP.NE.AND P0, PT, R0, RZ, PT ;  /* 0x000000ff0000720c */ /* 0x000fe20003f05270 */
[----:B--2---:R-:W-:-:S05]  /*0c00*/  IMAD.IADD R17, R6, 0x1, R5 ;  /* 0x0000000106117824 */ /* 0x004fca00078e0205 */
[----:B------:R3:W-:Y:S07]  /*0c10*/  STG.E desc[UR12][R2.64], R17 ;  /* 0x0000001102007986 */ /* 0x0007ee000c10190c */
[----:B------:R-:W-:Y:S05]  /*0c20*/  @P0 BRA `(.L_x_11) ;  /* 0xfffffffc00d40947 */ /* 0x000fea000383ffff */
[----:B------:R-:W-:Y:S05]  /*0c30*/  EXIT ;  /* 0x000000000000794d */ /* 0x000fea0003800000 */
.L_x_12:
        /* <DEDUP_REMOVED lines=12> */
.L_x_15:


//--------------------- .nv.shared.reserved.0     --------------------------
	.section	.nv.shared.reserved.0,"aw",@nobits
	.weak		__nv_reservedSMEM_offset_0_alias
	.size		__nv_reservedSMEM_offset_0_alias, 0, 64
	.other		__nv_reservedSMEM_offset_0_alias,@"STO_CUDA_RESERVED_SHARED STV_DEFAULT"
__nv_reservedSMEM_offset_0_alias:
	.zero		0
	.zero		64


//--------------------- .nv.constant0._Z16matrixAddElementPiS_S_i --------------------------
	.section	.nv.constant0._Z16matrixAddElementPiS_S_i,"a",@progbits
	.sectionflags	@""
	.align	4
.nv.constant0._Z16matrixAddElementPiS_S_i:
	.zero		924


//--------------------- .nv.constant0._Z12matrixAddColPiS_S_i --------------------------
	.section	.nv.constant0._Z12matrixAddColPiS_S_i,"a",@progbits
	.sectionflags	@""
	.align	4
.nv.constant0._Z12matrixAddColPiS_S_i:
	.zero		924


//--------------------- .nv.constant0._Z12matrixAddRowPiS_S_i --------------------------
	.section	.nv.constant0._Z12matrixAddRowPiS_S_i,"a",@progbits
	.sectionflags	@""
	.align	4
.nv.constant0._Z12matrixAddRowPiS_S_i:
	.zero		924


//--------------------- SYMBOLS --------------------------

	.type		.nv.reservedSmem.offset0,@object
	.size		.nv.reservedSmem.offset0,0x4
